//
// Generated by NVIDIA NVVM Compiler
//
// Compiler Build ID: CL-36424714
// Cuda compilation tools, release 13.0, V13.0.88
// Based on NVVM 20.0.0
//

.version 9.0
.target sm_100
.address_size 64

	// .globl	_Z9initTablePyy
.const .align 8 .b8 d_m2[512];

.visible .entry _Z9initTablePyy(
	.param .u64 .ptr .align 1 _Z9initTablePyy_param_0,
	.param .u64 _Z9initTablePyy_param_1
)
{
	.reg .pred 	%p<2>;
	.reg .b32 	%r<5>;
	.reg .b64 	%rd<7>;

	ld.param.u64 	%rd2, [_Z9initTablePyy_param_0];
	ld.param.u64 	%rd3, [_Z9initTablePyy_param_1];
	mov.u32 	%r1, %ctaid.x;
	mov.u32 	%r2, %ntid.x;
	mov.u32 	%r3, %tid.x;
	mad.lo.s32 	%r4, %r1, %r2, %r3;
	cvt.s64.s32 	%rd1, %r4;
	setp.le.u64 	%p1, %rd3, %rd1;
	@%p1 bra 	$L__BB0_2;
	cvta.to.global.u64 	%rd4, %rd2;
	shl.b64 	%rd5, %rd1, 3;
	add.s64 	%rd6, %rd4, %rd5;
	st.global.u64 	[%rd6], %rd1;
$L__BB0_2:
	ret;

}
	// .globl	_Z6updatePyS_y
.visible .entry _Z6updatePyS_y(
	.param .u64 .ptr .align 1 _Z6updatePyS_y_param_0,
	.param .u64 .ptr .align 1 _Z6updatePyS_y_param_1,
	.param .u64 _Z6updatePyS_y_param_2
)
{
	.reg .pred 	%p<16>;
	.reg .b32 	%r<24>;
	.reg .b64 	%rd<418>;

	ld.param.u64 	%rd73, [_Z6updatePyS_y_param_2];
	mov.u32 	%r9, %ctaid.x;
	mov.u32 	%r10, %ntid.x;
	mov.u32 	%r11, %tid.x;
	mad.lo.s32 	%r12, %r9, %r10, %r11;
	shr.u64 	%rd75, %rd73, 10;
	and.b64  	%rd76, %rd75, 2251799813685247;
	cvt.s64.s32 	%rd77, %r12;
	mul.lo.s64 	%rd1, %rd76, %rd77;
	setp.eq.s64 	%p1, %rd1, 0;
	mov.b64 	%rd410, 1;
	@%p1 bra 	$L__BB1_13;
	mov.b32 	%r21, 62;
$L__BB1_2:
	shr.u64 	%rd78, %rd1, %r21;
	and.b64  	%rd79, %rd78, 1;
	setp.eq.b64 	%p2, %rd79, 1;
	mov.u32 	%r22, %r21;
	@%p2 bra 	$L__BB1_8;
	add.s32 	%r22, %r21, -1;
	shr.u64 	%rd80, %rd1, %r22;
	and.b64  	%rd81, %rd80, 1;
	setp.eq.b64 	%p3, %rd81, 1;
	@%p3 bra 	$L__BB1_8;
	add.s32 	%r22, %r21, -2;
	shr.u64 	%rd82, %rd1, %r22;
	and.b64  	%rd83, %rd82, 1;
	setp.eq.b64 	%p4, %rd83, 1;
	@%p4 bra 	$L__BB1_8;
	setp.eq.s32 	%p5, %r22, 0;
	mov.b32 	%r22, -1;
	@%p5 bra 	$L__BB1_8;
	add.s32 	%r22, %r21, -3;
	shr.u64 	%rd84, %rd1, %r22;
	and.b64  	%rd85, %rd84, 1;
	setp.eq.b64 	%p6, %rd85, 1;
	@%p6 bra 	$L__BB1_8;
	add.s32 	%r21, %r21, -4;
	bra.uni 	$L__BB1_2;
$L__BB1_8:
	setp.lt.s32 	%p7, %r22, 1;
	mov.b64 	%rd410, 2;
	@%p7 bra 	$L__BB1_13;
	ld.const.u64 	%rd2, [d_m2+16];
	ld.const.u64 	%rd3, [d_m2+24];
	ld.const.u64 	%rd4, [d_m2+32];
	ld.const.u64 	%rd5, [d_m2+40];
	ld.const.u64 	%rd6, [d_m2+48];
	ld.const.u64 	%rd7, [d_m2+56];
	ld.const.u64 	%rd8, [d_m2+80];
	ld.const.u64 	%rd9, [d_m2+88];
	ld.const.u64 	%rd10, [d_m2+96];
	ld.const.u64 	%rd11, [d_m2+104];
	ld.const.u64 	%rd12, [d_m2+112];
	ld.const.u64 	%rd13, [d_m2+120];
	ld.const.u64 	%rd14, [d_m2+128];
	ld.const.u64 	%rd15, [d_m2+136];
	ld.const.u64 	%rd16, [d_m2+144];
	ld.const.u64 	%rd17, [d_m2+152];
	ld.const.u64 	%rd18, [d_m2+160];
	ld.const.u64 	%rd19, [d_m2+168];
	ld.const.u64 	%rd20, [d_m2+176];
	ld.const.u64 	%rd21, [d_m2+184];
	ld.const.u64 	%rd22, [d_m2+208];
	ld.const.u64 	%rd23, [d_m2+216];
	ld.const.u64 	%rd24, [d_m2+224];
	ld.const.u64 	%rd25, [d_m2+232];
	ld.const.u64 	%rd26, [d_m2+240];
	ld.const.u64 	%rd27, [d_m2+248];
	ld.const.u64 	%rd28, [d_m2+256];
	ld.const.u64 	%rd29, [d_m2+264];
	ld.const.u64 	%rd30, [d_m2+272];
	ld.const.u64 	%rd31, [d_m2+280];
	ld.const.u64 	%rd32, [d_m2+288];
	ld.const.u64 	%rd33, [d_m2+296];
	ld.const.u64 	%rd34, [d_m2+304];
	ld.const.u64 	%rd35, [d_m2+312];
	ld.const.u64 	%rd36, [d_m2+320];
	ld.const.u64 	%rd37, [d_m2+328];
	ld.const.u64 	%rd38, [d_m2+336];
	ld.const.u64 	%rd39, [d_m2+344];
	ld.const.u64 	%rd40, [d_m2+352];
	ld.const.u64 	%rd41, [d_m2+360];
	ld.const.u64 	%rd42, [d_m2+368];
	ld.const.u64 	%rd43, [d_m2+376];
	ld.const.u64 	%rd44, [d_m2+384];
	ld.const.u64 	%rd45, [d_m2+392];
	ld.const.u64 	%rd46, [d_m2+400];
	ld.const.u64 	%rd47, [d_m2+408];
	ld.const.u64 	%rd48, [d_m2+464];
	add.s32 	%r15, %r22, -1;
	cvt.u64.u32 	%rd409, %r15;
	mov.b64 	%rd410, 2;
	ld.const.u64 	%rd90, [d_m2];
	ld.const.u64 	%rd94, [d_m2+8];
	ld.const.u64 	%rd123, [d_m2+64];
	ld.const.u64 	%rd128, [d_m2+72];
	ld.const.u64 	%rd189, [d_m2+192];
	ld.const.u64 	%rd194, [d_m2+200];
	ld.const.u64 	%rd303, [d_m2+416];
	ld.const.u64 	%rd308, [d_m2+424];
	ld.const.u64 	%rd313, [d_m2+432];
	ld.const.u64 	%rd318, [d_m2+440];
	ld.const.u64 	%rd323, [d_m2+448];
	ld.const.u64 	%rd328, [d_m2+456];
	ld.const.u64 	%rd337, [d_m2+472];
	ld.const.u64 	%rd342, [d_m2+480];
	ld.const.u64 	%rd347, [d_m2+488];
	ld.const.u64 	%rd352, [d_m2+496];
	ld.const.u64 	%rd355, [d_m2+504];
	mov.u32 	%r17, %ctaid.x;
	mov.u32 	%r18, %ntid.x;
	mov.u32 	%r19, %tid.x;
	mad.lo.s32 	%r20, %r17, %r18, %r19;
$L__BB1_10:
	ld.param.u64 	%rd406, [_Z6updatePyS_y_param_2];
	and.b64  	%rd88, %rd410, 1;
	neg.s64 	%rd89, %rd88;
	and.b64  	%rd91, %rd89, %rd90;
	shl.b64 	%rd92, %rd410, 62;
	shr.s64 	%rd93, %rd92, 63;
	and.b64  	%rd95, %rd93, %rd94;
	xor.b64  	%rd96, %rd91, %rd95;
	shl.b64 	%rd97, %rd410, 61;
	shr.s64 	%rd98, %rd97, 63;
	and.b64  	%rd99, %rd98, %rd2;
	xor.b64  	%rd100, %rd96, %rd99;
	shl.b64 	%rd101, %rd410, 60;
	shr.s64 	%rd102, %rd101, 63;
	and.b64  	%rd103, %rd102, %rd3;
	xor.b64  	%rd104, %rd100, %rd103;
	shl.b64 	%rd105, %rd410, 59;
	shr.s64 	%rd106, %rd105, 63;
	and.b64  	%rd107, %rd106, %rd4;
	xor.b64  	%rd108, %rd104, %rd107;
	shl.b64 	%rd109, %rd410, 58;
	shr.s64 	%rd110, %rd109, 63;
	and.b64  	%rd111, %rd110, %rd5;
	xor.b64  	%rd112, %rd108, %rd111;
	shl.b64 	%rd113, %rd410, 57;
	shr.s64 	%rd114, %rd113, 63;
	and.b64  	%rd115, %rd114, %rd6;
	xor.b64  	%rd116, %rd112, %rd115;
	shl.b64 	%rd117, %rd410, 56;
	shr.s64 	%rd118, %rd117, 63;
	and.b64  	%rd119, %rd118, %rd7;
	xor.b64  	%rd120, %rd116, %rd119;
	shl.b64 	%rd121, %rd410, 55;
	shr.s64 	%rd122, %rd121, 63;
	and.b64  	%rd124, %rd122, %rd123;
	xor.b64  	%rd125, %rd120, %rd124;
	shl.b64 	%rd126, %rd410, 54;
	shr.s64 	%rd127, %rd126, 63;
	and.b64  	%rd129, %rd127, %rd128;
	xor.b64  	%rd130, %rd125, %rd129;
	shl.b64 	%rd131, %rd410, 53;
	shr.s64 	%rd132, %rd131, 63;
	and.b64  	%rd133, %rd132, %rd8;
	xor.b64  	%rd134, %rd130, %rd133;
	shl.b64 	%rd135, %rd410, 52;
	shr.s64 	%rd136, %rd135, 63;
	and.b64  	%rd137, %rd136, %rd9;
	xor.b64  	%rd138, %rd134, %rd137;
	shl.b64 	%rd139, %rd410, 51;
	shr.s64 	%rd140, %rd139, 63;
	and.b64  	%rd141, %rd140, %rd10;
	xor.b64  	%rd142, %rd138, %rd141;
	shl.b64 	%rd143, %rd410, 50;
	shr.s64 	%rd144, %rd143, 63;
	and.b64  	%rd145, %rd144, %rd11;
	xor.b64  	%rd146, %rd142, %rd145;
	shl.b64 	%rd147, %rd410, 49;
	shr.s64 	%rd148, %rd147, 63;
	and.b64  	%rd149, %rd148, %rd12;
	xor.b64  	%rd150, %rd146, %rd149;
	shl.b64 	%rd151, %rd410, 48;
	shr.s64 	%rd152, %rd151, 63;
	and.b64  	%rd153, %rd152, %rd13;
	xor.b64  	%rd154, %rd150, %rd153;
	shl.b64 	%rd155, %rd410, 47;
	shr.s64 	%rd156, %rd155, 63;
	and.b64  	%rd157, %rd156, %rd14;
	xor.b64  	%rd158, %rd154, %rd157;
	shl.b64 	%rd159, %rd410, 46;
	shr.s64 	%rd160, %rd159, 63;
	and.b64  	%rd161, %rd160, %rd15;
	xor.b64  	%rd162, %rd158, %rd161;
	shl.b64 	%rd163, %rd410, 45;
	shr.s64 	%rd164, %rd163, 63;
	and.b64  	%rd165, %rd164, %rd16;
	xor.b64  	%rd166, %rd162, %rd165;
	shl.b64 	%rd167, %rd410, 44;
	shr.s64 	%rd168, %rd167, 63;
	and.b64  	%rd169, %rd168, %rd17;
	xor.b64  	%rd170, %rd166, %rd169;
	shl.b64 	%rd171, %rd410, 43;
	shr.s64 	%rd172, %rd171, 63;
	and.b64  	%rd173, %rd172, %rd18;
	xor.b64  	%rd174, %rd170, %rd173;
	shl.b64 	%rd175, %rd410, 42;
	shr.s64 	%rd176, %rd175, 63;
	and.b64  	%rd177, %rd176, %rd19;
	xor.b64  	%rd178, %rd174, %rd177;
	shl.b64 	%rd179, %rd410, 41;
	shr.s64 	%rd180, %rd179, 63;
	and.b64  	%rd181, %rd180, %rd20;
	xor.b64  	%rd182, %rd178, %rd181;
	shl.b64 	%rd183, %rd410, 40;
	shr.s64 	%rd184, %rd183, 63;
	and.b64  	%rd185, %rd184, %rd21;
	xor.b64  	%rd186, %rd182, %rd185;
	shl.b64 	%rd187, %rd410, 39;
	shr.s64 	%rd188, %rd187, 63;
	and.b64  	%rd190, %rd188, %rd189;
	xor.b64  	%rd191, %rd186, %rd190;
	shl.b64 	%rd192, %rd410, 38;
	shr.s64 	%rd193, %rd192, 63;
	and.b64  	%rd195, %rd193, %rd194;
	xor.b64  	%rd196, %rd191, %rd195;
	shl.b64 	%rd197, %rd410, 37;
	shr.s64 	%rd198, %rd197, 63;
	and.b64  	%rd199, %rd198, %rd22;
	xor.b64  	%rd200, %rd196, %rd199;
	shl.b64 	%rd201, %rd410, 36;
	shr.s64 	%rd202, %rd201, 63;
	and.b64  	%rd203, %rd202, %rd23;
	xor.b64  	%rd204, %rd200, %rd203;
	shl.b64 	%rd205, %rd410, 35;
	shr.s64 	%rd206, %rd205, 63;
	and.b64  	%rd207, %rd206, %rd24;
	xor.b64  	%rd208, %rd204, %rd207;
	shl.b64 	%rd209, %rd410, 34;
	shr.s64 	%rd210, %rd209, 63;
	and.b64  	%rd211, %rd210, %rd25;
	xor.b64  	%rd212, %rd208, %rd211;
	shl.b64 	%rd213, %rd410, 33;
	shr.s64 	%rd214, %rd213, 63;
	and.b64  	%rd215, %rd214, %rd26;
	xor.b64  	%rd216, %rd212, %rd215;
	shl.b64 	%rd217, %rd410, 32;
	shr.s64 	%rd218, %rd217, 63;
	and.b64  	%rd219, %rd218, %rd27;
	xor.b64  	%rd220, %rd216, %rd219;
	shl.b64 	%rd221, %rd410, 31;
	shr.s64 	%rd222, %rd221, 63;
	and.b64  	%rd223, %rd222, %rd28;
	xor.b64  	%rd224, %rd220, %rd223;
	shl.b64 	%rd225, %rd410, 30;
	shr.s64 	%rd226, %rd225, 63;
	and.b64  	%rd227, %rd226, %rd29;
	xor.b64  	%rd228, %rd224, %rd227;
	shl.b64 	%rd229, %rd410, 29;
	shr.s64 	%rd230, %rd229, 63;
	and.b64  	%rd231, %rd230, %rd30;
	xor.b64  	%rd232, %rd228, %rd231;
	shl.b64 	%rd233, %rd410, 28;
	shr.s64 	%rd234, %rd233, 63;
	and.b64  	%rd235, %rd234, %rd31;
	xor.b64  	%rd236, %rd232, %rd235;
	shl.b64 	%rd237, %rd410, 27;
	shr.s64 	%rd238, %rd237, 63;
	and.b64  	%rd239, %rd238, %rd32;
	xor.b64  	%rd240, %rd236, %rd239;
	shl.b64 	%rd241, %rd410, 26;
	shr.s64 	%rd242, %rd241, 63;
	and.b64  	%rd243, %rd242, %rd33;
	xor.b64  	%rd244, %rd240, %rd243;
	shl.b64 	%rd245, %rd410, 25;
	shr.s64 	%rd246, %rd245, 63;
	and.b64  	%rd247, %rd246, %rd34;
	xor.b64  	%rd248, %rd244, %rd247;
	shl.b64 	%rd249, %rd410, 24;
	shr.s64 	%rd250, %rd249, 63;
	and.b64  	%rd251, %rd250, %rd35;
	xor.b64  	%rd252, %rd248, %rd251;
	shl.b64 	%rd253, %rd410, 23;
	shr.s64 	%rd254, %rd253, 63;
	and.b64  	%rd255, %rd254, %rd36;
	xor.b64  	%rd256, %rd252, %rd255;
	shl.b64 	%rd257, %rd410, 22;
	shr.s64 	%rd258, %rd257, 63;
	and.b64  	%rd259, %rd258, %rd37;
	xor.b64  	%rd260, %rd256, %rd259;
	shl.b64 	%rd261, %rd410, 21;
	shr.s64 	%rd262, %rd261, 63;
	and.b64  	%rd263, %rd262, %rd38;
	xor.b64  	%rd264, %rd260, %rd263;
	shl.b64 	%rd265, %rd410, 20;
	shr.s64 	%rd266, %rd265, 63;
	and.b64  	%rd267, %rd266, %rd39;
	xor.b64  	%rd268, %rd264, %rd267;
	shl.b64 	%rd269, %rd410, 19;
	shr.s64 	%rd270, %rd269, 63;
	and.b64  	%rd271, %rd270, %rd40;
	xor.b64  	%rd272, %rd268, %rd271;
	shl.b64 	%rd273, %rd410, 18;
	shr.s64 	%rd274, %rd273, 63;
	and.b64  	%rd275, %rd274, %rd41;
	xor.b64  	%rd276, %rd272, %rd275;
	shl.b64 	%rd277, %rd410, 17;
	shr.s64 	%rd278, %rd277, 63;
	and.b64  	%rd279, %rd278, %rd42;
	xor.b64  	%rd280, %rd276, %rd279;
	shl.b64 	%rd281, %rd410, 16;
	shr.s64 	%rd282, %rd281, 63;
	and.b64  	%rd283, %rd282, %rd43;
	xor.b64  	%rd284, %rd280, %rd283;
	shl.b64 	%rd285, %rd410, 15;
	shr.s64 	%rd286, %rd285, 63;
	and.b64  	%rd287, %rd286, %rd44;
	xor.b64  	%rd288, %rd284, %rd287;
	shl.b64 	%rd289, %rd410, 14;
	shr.s64 	%rd290, %rd289, 63;
	and.b64  	%rd291, %rd290, %rd45;
	xor.b64  	%rd292, %rd288, %rd291;
	shl.b64 	%rd293, %rd410, 13;
	shr.s64 	%rd294, %rd293, 63;
	and.b64  	%rd295, %rd294, %rd46;
	xor.b64  	%rd296, %rd292, %rd295;
	shl.b64 	%rd297, %rd410, 12;
	shr.s64 	%rd298, %rd297, 63;
	and.b64  	%rd299, %rd298, %rd47;
	xor.b64  	%rd300, %rd296, %rd299;
	shl.b64 	%rd301, %rd410, 11;
	shr.s64 	%rd302, %rd301, 63;
	and.b64  	%rd304, %rd302, %rd303;
	xor.b64  	%rd305, %rd300, %rd304;
	shl.b64 	%rd306, %rd410, 10;
	shr.s64 	%rd307, %rd306, 63;
	and.b64  	%rd309, %rd307, %rd308;
	xor.b64  	%rd310, %rd305, %rd309;
	shl.b64 	%rd311, %rd410, 9;
	shr.s64 	%rd312, %rd311, 63;
	and.b64  	%rd314, %rd312, %rd313;
	xor.b64  	%rd315, %rd310, %rd314;
	shl.b64 	%rd316, %rd410, 8;
	shr.s64 	%rd317, %rd316, 63;
	and.b64  	%rd319, %rd317, %rd318;
	xor.b64  	%rd320, %rd315, %rd319;
	shl.b64 	%rd321, %rd410, 7;
	shr.s64 	%rd322, %rd321, 63;
	and.b64  	%rd324, %rd322, %rd323;
	xor.b64  	%rd325, %rd320, %rd324;
	shl.b64 	%rd326, %rd410, 6;
	shr.s64 	%rd327, %rd326, 63;
	and.b64  	%rd329, %rd327, %rd328;
	xor.b64  	%rd330, %rd325, %rd329;
	shl.b64 	%rd331, %rd410, 5;
	shr.s64 	%rd332, %rd331, 63;
	and.b64  	%rd333, %rd332, %rd48;
	xor.b64  	%rd334, %rd330, %rd333;
	shl.b64 	%rd335, %rd410, 4;
	shr.s64 	%rd336, %rd335, 63;
	and.b64  	%rd338, %rd336, %rd337;
	xor.b64  	%rd339, %rd334, %rd338;
	shl.b64 	%rd340, %rd410, 3;
	shr.s64 	%rd341, %rd340, 63;
	and.b64  	%rd343, %rd341, %rd342;
	xor.b64  	%rd344, %rd339, %rd343;
	shl.b64 	%rd345, %rd410, 2;
	shr.s64 	%rd346, %rd345, 63;
	and.b64  	%rd348, %rd346, %rd347;
	xor.b64  	%rd349, %rd344, %rd348;
	shl.b64 	%rd350, %rd410, 1;
	shr.s64 	%rd351, %rd350, 63;
	and.b64  	%rd353, %rd351, %rd352;
	xor.b64  	%rd354, %rd349, %rd353;
	shr.s64 	%rd356, %rd410, 63;
	and.b64  	%rd357, %rd356, %rd355;
	xor.b64  	%rd410, %rd354, %rd357;
	cvt.u32.u64 	%r16, %rd409;
	shr.u64 	%rd358, %rd406, 10;
	and.b64  	%rd359, %rd358, 2251799813685247;
	cvt.s64.s32 	%rd360, %r20;
	mul.lo.s64 	%rd361, %rd359, %rd360;
	shr.u64 	%rd362, %rd361, %r16;
	and.b64  	%rd363, %rd362, 1;
	setp.eq.b64 	%p8, %rd363, 1;
	not.pred 	%p9, %p8;
	@%p9 bra 	$L__BB1_12;
	shl.b64 	%rd364, %rd410, 1;
	shr.s64 	%rd365, %rd410, 63;
	and.b64  	%rd366, %rd365, 7;
	xor.b64  	%rd410, %rd366, %rd364;
$L__BB1_12:
	add.s64 	%rd409, %rd409, -1;
	setp.gt.u32 	%p10, %r22, 1;
	add.s32 	%r22, %r22, -1;
	@%p10 bra 	$L__BB1_10;
$L__BB1_13:
	ld.param.u64 	%rd407, [_Z6updatePyS_y_param_2];
	shr.u64 	%rd57, %rd407, 10;
	and.b64  	%rd58, %rd57, 2251799813685247;
	setp.eq.s64 	%p11, %rd58, 0;
	@%p11 bra 	$L__BB1_19;
	ld.param.u64 	%rd408, [_Z6updatePyS_y_param_2];
	ld.param.u64 	%rd405, [_Z6updatePyS_y_param_0];
	cvta.to.global.u64 	%rd59, %rd405;
	add.s64 	%rd60, %rd408, -1;
	and.b64  	%rd416, %rd57, 3;
	setp.lt.u64 	%p12, %rd58, 4;
	@%p12 bra 	$L__BB1_17;
	and.b64  	%rd413, %rd57, 2251799813685244;
$L__BB1_16:
	shl.b64 	%rd367, %rd410, 1;
	shr.s64 	%rd368, %rd410, 63;
	and.b64  	%rd369, %rd368, 7;
	xor.b64  	%rd370, %rd369, %rd367;
	and.b64  	%rd371, %rd370, %rd60;
	shl.b64 	%rd372, %rd371, 3;
	add.s64 	%rd373, %rd59, %rd372;
	atom.global.xor.b64 	%rd374, [%rd373], %rd370;
	shl.b64 	%rd375, %rd370, 1;
	shr.s64 	%rd376, %rd367, 63;
	and.b64  	%rd377, %rd376, 7;
	xor.b64  	%rd378, %rd377, %rd375;
	and.b64  	%rd379, %rd378, %rd60;
	shl.b64 	%rd380, %rd379, 3;
	add.s64 	%rd381, %rd59, %rd380;
	atom.global.xor.b64 	%rd382, [%rd381], %rd378;
	shl.b64 	%rd383, %rd378, 1;
	shr.s64 	%rd384, %rd375, 63;
	and.b64  	%rd385, %rd384, 7;
	xor.b64  	%rd386, %rd385, %rd383;
	and.b64  	%rd387, %rd386, %rd60;
	shl.b64 	%rd388, %rd387, 3;
	add.s64 	%rd389, %rd59, %rd388;
	atom.global.xor.b64 	%rd390, [%rd389], %rd386;
	shl.b64 	%rd391, %rd386, 1;
	shr.s64 	%rd392, %rd383, 63;
	and.b64  	%rd393, %rd392, 7;
	xor.b64  	%rd410, %rd393, %rd391;
	and.b64  	%rd394, %rd410, %rd60;
	shl.b64 	%rd395, %rd394, 3;
	add.s64 	%rd396, %rd59, %rd395;
	atom.global.xor.b64 	%rd397, [%rd396], %rd410;
	add.s64 	%rd413, %rd413, -4;
	setp.ne.s64 	%p13, %rd413, 0;
	@%p13 bra 	$L__BB1_16;
$L__BB1_17:
	setp.eq.s64 	%p14, %rd416, 0;
	@%p14 bra 	$L__BB1_19;
$L__BB1_18:
	.pragma "nounroll";
	shl.b64 	%rd398, %rd410, 1;
	shr.s64 	%rd399, %rd410, 63;
	and.b64  	%rd400, %rd399, 7;
	xor.b64  	%rd410, %rd400, %rd398;
	and.b64  	%rd401, %rd410, %rd60;
	shl.b64 	%rd402, %rd401, 3;
	add.s64 	%rd403, %rd59, %rd402;
	atom.global.xor.b64 	%rd404, [%rd403], %rd410;
	add.s64 	%rd416, %rd416, -1;
	setp.ne.s64 	%p15, %rd416, 0;
	@%p15 bra 	$L__BB1_18;
$L__BB1_19:
	ret;

}


// ===== COMPILED SASS (sm_100) =====

	.target	sm_100

	.elftype	@"ET_EXEC"


//--------------------- .note.nv.tkinfo           --------------------------
	.section	.note.nv.tkinfo,"",@"SHT_NOTE"
	.sectionflags	@"SHF_NOTE_NV_TKINFO"
	.tkinfo
        /*0018*/ 	.word	0x00000002
        /*0030*/ 	.string	""
        /*0030*/ 	.string	"ptxas"
        /*0030*/ 	.string	"Cuda compilation tools, release 13.0, V13.0.88"
        /*0030*/ 	.string	"Build cuda_13.0.r13.0/compiler.36424714_0"
        /*0030*/ 	.string	"-arch sm_100 -m 64 "



//--------------------- .note.nv.cuinfo           --------------------------
	.section	.note.nv.cuinfo,"",@"SHT_NOTE"
	.sectionflags	@"SHF_NOTE_NV_CUINFO"
        /*0018*/ 	.short	0x0002
        /*001a*/ 	.short	0x0064
        /*001c*/ 	.short	0x0082
	.zero		2


//--------------------- .nv.info                  --------------------------
	.section	.nv.info,"",@"SHT_CUDA_INFO"
	.align	4


	//----- nvinfo : EIATTR_REGCOUNT
	.align		4
        /*0000*/ 	.byte	0x04, 0x2f
        /*0002*/ 	.short	(.L_2 - .L_1)
	.align		4
.L_1:
        /*0004*/ 	.word	index@(_Z9initTablePyy)
        /*0008*/ 	.word	0x00000008


	//----- nvinfo : EIATTR_FRAME_SIZE
	.align		4
.L_2:
        /*000c*/ 	.byte	0x04, 0x11
        /*000e*/ 	.short	(.L_4 - .L_3)
	.align		4
.L_3:
        /*0010*/ 	.word	index@(_Z9initTablePyy)
        /*0014*/ 	.word	0x00000000


	//----- nvinfo : EIATTR_REGCOUNT
	.align		4
.L_4:
        /*0018*/ 	.byte	0x04, 0x2f
        /*001a*/ 	.short	(.L_6 - .L_5)
	.align		4
.L_5:
        /*001c*/ 	.word	index@(_Z6updatePyS_y)
        /*0020*/ 	.word	0x00000015


	//----- nvinfo : EIATTR_FRAME_SIZE
	.align		4
.L_6:
        /*0024*/ 	.byte	0x04, 0x11
        /*0026*/ 	.short	(.L_8 - .L_7)
	.align		4
.L_7:
        /*0028*/ 	.word	index@(_Z6updatePyS_y)
        /*002c*/ 	.word	0x00000000


	//----- nvinfo : EIATTR_MIN_STACK_SIZE
	.align		4
.L_8:
        /*0030*/ 	.byte	0x04, 0x12
        /*0032*/ 	.short	(.L_10 - .L_9)
	.align		4
.L_9:
        /*0034*/ 	.word	index@(_Z6updatePyS_y)
        /*0038*/ 	.word	0x00000000


	//----- nvinfo : EIATTR_MIN_STACK_SIZE
	.align		4
.L_10:
        /*003c*/ 	.byte	0x04, 0x12
        /*003e*/ 	.short	(.L_12 - .L_11)
	.align		4
.L_11:
        /*0040*/ 	.word	index@(_Z9initTablePyy)
        /*0044*/ 	.word	0x00000000
.L_12:


//--------------------- .nv.compat                --------------------------
	.section	.nv.compat,"",@"SHT_CUDA_COMPAT_INFO"
	.align	4
        /*0000*/ 	.byte	0x02, 0x09, 0x00, 0x00, 0x02, 0x02, 0x01, 0x00, 0x02, 0x05, 0x05, 0x00, 0x03, 0x07, 0x01, 0x01
        /*0010*/ 	.byte	0x02, 0x03, 0x00, 0x00, 0x02, 0x06, 0x01, 0x00, 0x04, 0x0b, 0x08, 0x00, 0x09, 0x00, 0x00, 0x00
        /*0020*/ 	.byte	0x00, 0x00, 0x00, 0x00


//--------------------- .nv.info._Z6updatePyS_y   --------------------------
	.section	.nv.info._Z6updatePyS_y,"",@"SHT_CUDA_INFO"
	.sectionflags	@""
	.align	4


	//----- nvinfo : EIATTR_CUDA_API_VERSION
	.align		4
        /*0000*/ 	.byte	0x04, 0x37
        /*0002*/ 	.short	(.L_14 - .L_13)
.L_13:
        /*0004*/ 	.word	0x00000082


	//----- nvinfo : EIATTR_KPARAM_INFO
	.align		4
.L_14:
        /*0008*/ 	.byte	0x04, 0x17
        /*000a*/ 	.short	(.L_16 - .L_15)
.L_15:
        /*000c*/ 	.word	0x00000000
        /*0010*/ 	.short	0x0002
        /*0012*/ 	.short	0x0010
        /*0014*/ 	.byte	0x00, 0xf0, 0x21, 0x00


	//----- nvinfo : EIATTR_KPARAM_INFO
	.align		4
.L_16:
        /*0018*/ 	.byte	0x04, 0x17
        /*001a*/ 	.short	(.L_18 - .L_17)
.L_17:
        /*001c*/ 	.word	0x00000000
        /*0020*/ 	.short	0x0001
        /*0022*/ 	.short	0x0008
        /*0024*/ 	.byte	0x00, 0xf5, 0x21, 0x00


	//----- nvinfo : EIATTR_KPARAM_INFO
	.align		4
.L_18:
        /*0028*/ 	.byte	0x04, 0x17
        /*002a*/ 	.short	(.L_20 - .L_19)
.L_19:
        /*002c*/ 	.word	0x00000000
        /*0030*/ 	.short	0x0000
        /*0032*/ 	.short	0x0000
        /*0034*/ 	.byte	0x00, 0xf5, 0x21, 0x00


	//----- nvinfo : EIATTR_SPARSE_MMA_MASK
	.align		4
.L_20:
        /*0038*/ 	.byte	0x03, 0x50
        /*003a*/ 	.short	0x0000


	//----- nvinfo : EIATTR_MAXREG_COUNT
	.align		4
        /*003c*/ 	.byte	0x03, 0x1b
        /*003e*/ 	.short	0x00ff


	//----- nvinfo : EIATTR_MERCURY_ISA_VERSION
	.align		4
        /*0040*/ 	.byte	0x03, 0x5f
        /*0042*/ 	.short	0x0101


	//----- nvinfo : EIATTR_VRC_CTA_INIT_COUNT
	.align		4
        /*0044*/ 	.byte	0x02, 0x4a
	.zero		1
	.zero		1


	//----- nvinfo : EIATTR_EXIT_INSTR_OFFSETS
	.align		4
        /*0048*/ 	.byte	0x04, 0x1c
        /*004a*/ 	.short	(.L_22 - .L_21)


	//   ....[0]....
.L_21:
        /*004c*/ 	.word	0x00001c00


	//   ....[1]....
        /*0050*/ 	.word	0x00001f70


	//   ....[2]....
        /*0054*/ 	.word	0x00002080


	//----- nvinfo : EIATTR_CRS_STACK_SIZE
	.align		4
.L_22:
        /*0058*/ 	.byte	0x04, 0x1e
        /*005a*/ 	.short	(.L_24 - .L_23)
.L_23:
        /*005c*/ 	.word	0x00000000


	//----- nvinfo : EIATTR_CBANK_PARAM_SIZE
	.align		4
.L_24:
        /*0060*/ 	.byte	0x03, 0x19
        /*0062*/ 	.short	0x0018


	//----- nvinfo : EIATTR_PARAM_CBANK
	.align		4
        /*0064*/ 	.byte	0x04, 0x0a
        /*0066*/ 	.short	(.L_26 - .L_25)
	.align		4
.L_25:
        /*0068*/ 	.word	index@(.nv.constant0._Z6updatePyS_y)
        /*006c*/ 	.short	0x0380
        /*006e*/ 	.short	0x0018


	//----- nvinfo : EIATTR_SW_WAR
	.align		4
.L_26:
        /*0070*/ 	.byte	0x04, 0x36
        /*0072*/ 	.short	(.L_28 - .L_27)
.L_27:
        /*0074*/ 	.word	0x00000008
.L_28:


//--------------------- .nv.info._Z9initTablePyy  --------------------------
	.section	.nv.info._Z9initTablePyy,"",@"SHT_CUDA_INFO"
	.sectionflags	@""
	.align	4


	//----- nvinfo : EIATTR_CUDA_API_VERSION
	.align		4
        /*0000*/ 	.byte	0x04, 0x37
        /*0002*/ 	.short	(.L_30 - .L_29)
.L_29:
        /*0004*/ 	.word	0x00000082


	//----- nvinfo : EIATTR_KPARAM_INFO
	.align		4
.L_30:
        /*0008*/ 	.byte	0x04, 0x17
        /*000a*/ 	.short	(.L_32 - .L_31)
.L_31:
        /*000c*/ 	.word	0x00000000
        /*0010*/ 	.short	0x0001
        /*0012*/ 	.short	0x0008
        /*0014*/ 	.byte	0x00, 0xf0, 0x21, 0x00


	//----- nvinfo : EIATTR_KPARAM_INFO
	.align		4
.L_32:
        /*0018*/ 	.byte	0x04, 0x17
        /*001a*/ 	.short	(.L_34 - .L_33)
.L_33:
        /*001c*/ 	.word	0x00000000
        /*0020*/ 	.short	0x0000
        /*0022*/ 	.short	0x0000
        /*0024*/ 	.byte	0x00, 0xf5, 0x21, 0x00


	//----- nvinfo : EIATTR_SPARSE_MMA_MASK
	.align		4
.L_34:
        /*0028*/ 	.byte	0x03, 0x50
        /*002a*/ 	.short	0x0000


	//----- nvinfo : EIATTR_MAXREG_COUNT
	.align		4
        /*002c*/ 	.byte	0x03, 0x1b
        /*002e*/ 	.short	0x00ff


	//----- nvinfo : EIATTR_MERCURY_ISA_VERSION
	.align		4
        /*0030*/ 	.byte	0x03, 0x5f
        /*0032*/ 	.short	0x0101


	//----- nvinfo : EIATTR_VRC_CTA_INIT_COUNT
	.align		4
        /*0034*/ 	.byte	0x02, 0x4a
	.zero		1
	.zero		1


	//----- nvinfo : EIATTR_EXIT_INSTR_OFFSETS
	.align		4
        /*0038*/ 	.byte	0x04, 0x1c
        /*003a*/ 	.short	(.L_36 - .L_35)


	//   ....[0]....
.L_35:
        /*003c*/ 	.word	0x00000090


	//   ....[1]....
        /*0040*/ 	.word	0x000000f0


	//----- nvinfo : EIATTR_CBANK_PARAM_SIZE
	.align		4
.L_36:
        /*0044*/ 	.byte	0x03, 0x19
        /*0046*/ 	.short	0x0010


	//----- nvinfo : EIATTR_PARAM_CBANK
	.align		4
        /*0048*/ 	.byte	0x04, 0x0a
        /*004a*/ 	.short	(.L_38 - .L_37)
	.align		4
.L_37:
        /*004c*/ 	.word	index@(.nv.constant0._Z9initTablePyy)
        /*0050*/ 	.short	0x0380
        /*0052*/ 	.short	0x0010


	//----- nvinfo : EIATTR_SW_WAR
	.align		4
.L_38:
        /*0054*/ 	.byte	0x04, 0x36
        /*0056*/ 	.short	(.L_40 - .L_39)
.L_39:
        /*0058*/ 	.word	0x00000008
.L_40:


//--------------------- .nv.callgraph             --------------------------
	.section	.nv.callgraph,"",@"SHT_CUDA_CALLGRAPH"
	.align	4
	.sectionentsize	8
	.align		4
        /*0000*/ 	.word	0x00000000
	.align		4
        /*0004*/ 	.word	0xffffffff
	.align		4
        /*0008*/ 	.word	0x00000000
	.align		4
        /*000c*/ 	.word	0xfffffffe
	.align		4
        /*0010*/ 	.word	0x00000000
	.align		4
        /*0014*/ 	.word	0xfffffffd
	.align		4
        /*0018*/ 	.word	0x00000000
	.align		4
        /*001c*/ 	.word	0xfffffffc


//--------------------- .nv.constant3             --------------------------
	.section	.nv.constant3,"a",@progbits
	.align	8
.nv.constant3:
	.type		d_m2,@object
	.size		d_m2,(.L_0 - d_m2)
d_m2:
	.zero		512
.L_0:


//--------------------- .text._Z6updatePyS_y      --------------------------
	.section	.text._Z6updatePyS_y,"ax",@progbits
	.align	128
        .global         _Z6updatePyS_y
        .type           _Z6updatePyS_y,@function
        .size           _Z6updatePyS_y,(.L_x_11 - _Z6updatePyS_y)
        .other          _Z6updatePyS_y,@"STO_CUDA_ENTRY STV_DEFAULT"
_Z6updatePyS_y:
.text._Z6updatePyS_y:
[----:B------:R-:W-:Y:S01]  /*0000*/  LDC R1, c[0x0][0x37c] ;  /* 0x0000df00ff017b82 */ /* 0x000fe20000000800 */
[----:B------:R-:W0:Y:S07]  /*0010*/  S2R R3, SR_TID.X ;  /* 0x0000000000037919 */ /* 0x000e2e0000002100 */
[----:B------:R-:W0:Y:S01]  /*0020*/  S2UR UR56, SR_CTAID.X ;  /* 0x00000000003879c3 */ /* 0x000e220000002500 */
[----:B------:R-:W1:Y:S01]  /*0030*/  LDCU.64 UR64, c[0x0][0x390] ;  /* 0x00007200ff4077ac */ /* 0x000e620008000a00 */
[----:B------:R-:W-:Y:S01]  /*0040*/  BSSY.RECONVERGENT B0, `(.L_x_0) ;  /* 0x00001b5000007945 */ /* 0x000fe20003800200 */
[----:B------:R-:W-:Y:S01]  /*0050*/  IMAD.MOV.U32 R7, RZ, RZ, RZ ;  /* 0x000000ffff077224 */ /* 0x000fe200078e00ff */
[----:B------:R-:W2:Y:S04]  /*0060*/  LDCU.64 UR76, c[0x0][0x358] ;  /* 0x00006b00ff4c77ac */ /* 0x000ea80008000a00 */
[----:B------:R-:W0:Y:S01]  /*0070*/  LDC R2, c[0x0][0x360] ;  /* 0x0000d800ff027b82 */ /* 0x000e220000000800 */
[----:B------:R-:W3:Y:S01]  /*0080*/  LDCU.128 UR4, c[0x3][URZ] ;  /* 0x00c00000ff0477ac */ /* 0x000ee20008000c00 */
[----:B------:R-:W4:Y:S01]  /*0090*/  LDCU.128 UR8, c[0x3][0x10] ;  /* 0x00c00200ff0877ac */ /* 0x000f220008000c00 */
[----:B------:R-:W5:Y:S01]  /*00a0*/  LDCU.128 UR12, c[0x3][0x20] ;  /* 0x00c00400ff0c77ac */ /* 0x000f620008000c00 */
[----:B-1----:R-:W-:-:S02]  /*00b0*/  USHF.R.U32.HI UR60, URZ, 0xa, UR65 ;  /* 0x0000000aff3c7899 */ /* 0x002fc40008011641 */
[----:B------:R-:W-:Y:S02]  /*00c0*/  USHF.R.U64 UR64, UR64, 0xa, UR65 ;  /* 0x0000000a40407899 */ /* 0x000fe40008001241 */
[----:B------:R-:W-:Y:S01]  /*00d0*/  ULOP3.LUT UR60, UR60, 0x7ffff, URZ, 0xc0, !UPT ;  /* 0x0007ffff3c3c7892 */ /* 0x000fe2000f8ec0ff */
[----:B------:R-:W1:Y:S01]  /*00e0*/  LDCU.128 UR16, c[0x3][0x30] ;  /* 0x00c00600ff1077ac */ /* 0x000e620008000c00 */
[----:B------:R-:W0:Y:S02]  /*00f0*/  LDCU.128 UR20, c[0x3][0x40] ;  /* 0x00c00800ff1477ac */ /* 0x000e240008000c00 */
[----:B0-----:R-:W-:Y:S01]  /*0100*/  IMAD R2, R2, UR56, R3 ;  /* 0x0000003802027c24 */ /* 0x001fe2000f8e0203 */
[----:B------:R-:W0:Y:S03]  /*0110*/  LDCU.128 UR24, c[0x3][0x50] ;  /* 0x00c00a00ff1877ac */ /* 0x000e260008000c00 */
[C---:B------:R-:W-:Y:S01]  /*0120*/  IMAD R5, R2.reuse, UR60, RZ ;  /* 0x0000003c02057c24 */ /* 0x040fe2000f8e02ff */
[----:B------:R-:W-:Y:S01]  /*0130*/  SHF.R.S32.HI R0, RZ, 0x1f, R2 ;  /* 0x0000001fff007819 */ /* 0x000fe20000011402 */
[----:B------:R-:W-:Y:S01]  /*0140*/  IMAD.WIDE.U32 R2, R2, UR64, RZ ;  /* 0x0000004002027c25 */ /* 0x000fe2000f8e00ff */
[----:B------:R-:W0:Y:S03]  /*0150*/  LDCU.128 UR28, c[0x3][0x60] ;  /* 0x00c00c00ff1c77ac */ /* 0x000e260008000c00 */
[----:B------:R-:W-:Y:S01]  /*0160*/  IMAD R5, R0, UR64, R5 ;  /* 0x0000004000057c24 */ /* 0x000fe2000f8e0205 */
[----:B------:R-:W-:Y:S01]  /*0170*/  ISETP.NE.U32.AND P0, PT, R2, RZ, PT ;  /* 0x000000ff0200720c */ /* 0x000fe20003f05070 */
[----:B------:R-:W0:Y:S01]  /*0180*/  LDCU.128 UR32, c[0x3][0x70] ;  /* 0x00c00e00ff2077ac */ /* 0x000e220008000c00 */
[----:B------:R-:W-:-:S02]  /*0190*/  IMAD.MOV.U32 R0, RZ, RZ, 0x1 ;  /* 0x00000001ff007424 */ /* 0x000fc400078e00ff */
[----:B------:R-:W-:Y:S01]  /*01a0*/  IMAD.IADD R9, R3, 0x1, R5 ;  /* 0x0000000103097824 */ /* 0x000fe200078e0205 */
[----:B------:R-:W0:Y:S04]  /*01b0*/  LDCU.128 UR36, c[0x3][0x80] ;  /* 0x00c01000ff2477ac */ /* 0x000e280008000c00 */
[----:B------:R-:W-:Y:S01]  /*01c0*/  ISETP.NE.AND.EX P0, PT, R9, RZ, PT, P0 ;  /* 0x000000ff0900720c */ /* 0x000fe20003f05300 */
[----:B------:R-:W0:Y:S01]  /*01d0*/  LDCU.128 UR40, c[0x3][0x90] ;  /* 0x00c01200ff2877ac */ /* 0x000e220008000c00 */
[----:B------:R-:W0:Y:S01]  /*01e0*/  LDCU.128 UR44, c[0x3][0xa0] ;  /* 0x00c01400ff2c77ac */ /* 0x000e220008000c00 */
[----:B------:R-:W0:Y:S01]  /*01f0*/  LDCU.128 UR48, c[0x3][0xb0] ;  /* 0x00c01600ff3077ac */ /* 0x000e220008000c00 */
[----:B------:R-:W0:Y:S01]  /*0200*/  LDCU.128 UR52, c[0x3][0xc0] ;  /* 0x00c01800ff3477ac */ /* 0x000e220008000c00 */
[----:B------:R-:W0:Y:S01]  /*0210*/  LDCU.128 UR56, c[0x3][0xd0] ;  /* 0x00c01a00ff3877ac */ /* 0x000e220008000c00 */
[----:B------:R-:W0:Y:S01]  /*0220*/  LDCU.128 UR60, c[0x3][0xe0] ;  /* 0x00c01c00ff3c77ac */ /* 0x000e220008000c00 */
[----:B------:R-:W0:Y:S06]  /*0230*/  LDCU.128 UR64, c[0x3][0xf0] ;  /* 0x00c01e00ff4077ac */ /* 0x000e2c0008000c00 */
[----:B-12345:R-:W-:Y:S05]  /*0240*/  @!P0 BRA `(.L_x_1) ;  /* 0x0000001800508947 */ /* 0x03efea0003800000 */
[----:B------:R-:W-:Y:S01]  /*0250*/  SHF.R.U32.HI R0, RZ, 0x1e, R9 ;  /* 0x0000001eff007819 */ /* 0x000fe20000011609 */
[----:B------:R-:W-:Y:S01]  /*0260*/  BSSY.RECONVERGENT B1, `(.L_x_2) ;  /* 0x0000023000017945 */ /* 0x000fe20003800200 */
[----:B------:R-:W-:Y:S02]  /*0270*/  IMAD.MOV.U32 R4, RZ, RZ, 0x3e ;  /* 0x0000003eff047424 */ /* 0x000fe400078e00ff */
[----:B------:R-:W-:-:S04]  /*0280*/  LOP3.LUT R0, R0, 0x1, RZ, 0xc0, !PT ;  /* 0x0000000100007812 */ /* 0x000fc800078ec0ff */
[----:B------:R-:W-:-:S04]  /*0290*/  ISETP.NE.U32.AND P0, PT, R0, 0x1, PT ;  /* 0x000000010000780c */ /* 0x000fc80003f05070 */
[----:B------:R-:W-:-:S13]  /*02a0*/  ISETP.NE.U32.AND.EX P0, PT, RZ, RZ, PT, P0 ;  /* 0x000000ffff00720c */ /* 0x000fda0003f05100 */
[----:B------:R-:W-:Y:S05]  /*02b0*/  @!P0 BRA `(.L_x_3) ;  /* 0x0000000000748947 */ /* 0x000fea0003800000 */
[----:B------:R-:W-:-:S07]  /*02c0*/  IMAD.MOV.U32 R0, RZ, RZ, 0x3e ;  /* 0x0000003eff007424 */ /* 0x000fce00078e00ff */
.L_x_4:
[----:B------:R-:W-:-:S05]  /*02d0*/  VIADD R4, R0, 0xffffffff ;  /* 0xffffffff00047836 */ /* 0x000fca0000000000 */
[----:B------:R-:W-:-:S04]  /*02e0*/  SHF.R.U64 R5, R2, R4, R9 ;  /* 0x0000000402057219 */ /* 0x000fc80000001209 */
[----:B------:R-:W-:-:S04]  /*02f0*/  LOP3.LUT R5, R5, 0x1, RZ, 0xc0, !PT ;  /* 0x0000000105057812 */ /* 0x000fc800078ec0ff */
[----:B------:R-:W-:-:S04]  /*0300*/  ISETP.NE.U32.AND P0, PT, R5, 0x1, PT ;  /* 0x000000010500780c */ /* 0x000fc80003f05070 */
[----:B------:R-:W-:-:S13]  /*0310*/  ISETP.NE.U32.AND.EX P0, PT, RZ, RZ, PT, P0 ;  /* 0x000000ffff00720c */ /* 0x000fda0003f05100 */
[----:B------:R-:W-:Y:S05]  /*0320*/  @!P0 BRA `(.L_x_3) ;  /* 0x0000000000588947 */ /* 0x000fea0003800000 */
[----:B------:R-:W-:-:S05]  /*0330*/  VIADD R4, R0, 0xfffffffe ;  /* 0xfffffffe00047836 */ /* 0x000fca0000000000 */
[----:B------:R-:W-:-:S04]  /*0340*/  SHF.R.U64 R5, R2, R4, R9 ;  /* 0x0000000402057219 */ /* 0x000fc80000001209 */
[----:B------:R-:W-:-:S04]  /*0350*/  LOP3.LUT R5, R5, 0x1, RZ, 0xc0, !PT ;  /* 0x0000000105057812 */ /* 0x000fc800078ec0ff */
[----:B------:R-:W-:-:S04]  /*0360*/  ISETP.NE.U32.AND P0, PT, R5, 0x1, PT ;  /* 0x000000010500780c */ /* 0x000fc80003f05070 */
[----:B------:R-:W-:-:S13]  /*0370*/  ISETP.NE.U32.AND.EX P0, PT, RZ, RZ, PT, P0 ;  /* 0x000000ffff00720c */ /* 0x000fda0003f05100 */
[----:B------:R-:W-:Y:S05]  /*0380*/  @!P0 BRA `(.L_x_3) ;  /* 0x0000000000408947 */ /* 0x000fea0003800000 */
[----:B------:R-:W-:Y:S01]  /*0390*/  ISETP.NE.AND P0, PT, R4, RZ, PT ;  /* 0x000000ff0400720c */ /* 0x000fe20003f05270 */
[----:B------:R-:W-:-:S12]  /*03a0*/  IMAD.MOV.U32 R4, RZ, RZ, -0x1 ;  /* 0xffffffffff047424 */ /* 0x000fd800078e00ff */
[----:B------:R-:W-:Y:S05]  /*03b0*/  @!P0 BRA `(.L_x_3) ;  /* 0x0000000000348947 */ /* 0x000fea0003800000 */
        /* <DEDUP_REMOVED lines=11> */
[----:B------:R-:W-:Y:S05]  /*0470*/  @P0 BRA `(.L_x_4) ;  /* 0xfffffffc00940947 */ /* 0x000fea000383ffff */
[----:B------:R-:W-:-:S07]  /*0480*/  IMAD.MOV.U32 R4, RZ, RZ, R0 ;  /* 0x000000ffff047224 */ /* 0x000fce00078e0000 */
.L_x_3:
[----:B0-----:R-:W-:Y:S05]  /*0490*/  BSYNC.RECONVERGENT B1 ;  /* 0x0000000000017941 */ /* 0x001fea0003800200 */
.L_x_2:
[----:B------:R-:W-:Y:S01]  /*04a0*/  ISETP.GE.AND P0, PT, R4, 0x1, PT ;  /* 0x000000010400780c */ /* 0x000fe20003f06270 */
[----:B------:R-:W-:Y:S02]  /*04b0*/  IMAD.MOV.U32 R0, RZ, RZ, 0x2 ;  /* 0x00000002ff007424 */ /* 0x000fe400078e00ff */
[----:B------:R-:W-:-:S10]  /*04c0*/  IMAD.MOV.U32 R7, RZ, RZ, RZ ;  /* 0x000000ffff077224 */ /* 0x000fd400078e00ff */
[----:B------:R-:W-:Y:S05]  /*04d0*/  @!P0 BRA `(.L_x_1) ;  /* 0x0000001400ac8947 */ /* 0x000fea0003800000 */
[----:B------:R-:W0:Y:S01]  /*04e0*/  S2R R3, SR_TID.X ;  /* 0x0000000000037919 */ /* 0x000e220000002100 */
[----:B------:R-:W0:Y:S01]  /*04f0*/  S2UR UR71, SR_CTAID.X ;  /* 0x00000000004779c3 */ /* 0x000e220000002500 */
[----:B------:R-:W1:Y:S01]  /*0500*/  LDCU.64 UR68, c[0x0][0x390] ;  /* 0x00007200ff4477ac */ /* 0x000e620008000a00 */
[----:B------:R-:W-:-:S06]  /*0510*/  IMAD.MOV.U32 R7, RZ, RZ, RZ ;  /* 0x000000ffff077224 */ /* 0x000fcc00078e00ff */
[----:B------:R-:W0:Y:S01]  /*0520*/  LDC R2, c[0x0][0x360] ;  /* 0x0000d800ff027b82 */ /* 0x000e220000000800 */
[----:B-1----:R-:W-:Y:S02]  /*0530*/  USHF.R.U32.HI UR70, URZ, 0xa, UR69 ;  /* 0x0000000aff467899 */ /* 0x002fe40008011645 */
[----:B------:R-:W-:Y:S02]  /*0540*/  USHF.R.U64 UR68, UR68, 0xa, UR69 ;  /* 0x0000000a44447899 */ /* 0x000fe40008001245 */
[----:B------:R-:W-:Y:S01]  /*0550*/  ULOP3.LUT UR70, UR70, 0x7ffff, URZ, 0xc0, !UPT ;  /* 0x0007ffff46467892 */ /* 0x000fe2000f8ec0ff */
[----:B0-----:R-:W-:-:S05]  /*0560*/  IMAD R2, R2, UR71, R3 ;  /* 0x0000004702027c24 */ /* 0x001fca000f8e0203 */
[C---:B------:R-:W-:Y:S01]  /*0570*/  IMAD R5, R2.reuse, UR70, RZ ;  /* 0x0000004602057c24 */ /* 0x040fe2000f8e02ff */
[----:B------:R-:W-:Y:S01]  /*0580*/  SHF.R.S32.HI R0, RZ, 0x1f, R2 ;  /* 0x0000001fff007819 */ /* 0x000fe20000011402 */
[----:B------:R-:W-:-:S04]  /*0590*/  IMAD.WIDE.U32 R2, R2, UR68, RZ ;  /* 0x0000004402027c25 */ /* 0x000fc8000f8e00ff */
[----:B------:R-:W-:Y:S02]  /*05a0*/  IMAD R9, R0, UR68, R5 ;  /* 0x0000004400097c24 */ /* 0x000fe4000f8e0205 */
[----:B------:R-:W-:Y:S02]  /*05b0*/  VIADD R5, R4, 0xffffffff ;  /* 0xffffffff04057836 */ /* 0x000fe40000000000 */
[----:B------:R-:W-:Y:S02]  /*05c0*/  IMAD.MOV.U32 R0, RZ, RZ, 0x2 ;  /* 0x00000002ff007424 */ /* 0x000fe400078e00ff */
[----:B------:R-:W-:-:S07]  /*05d0*/  IMAD.IADD R6, R3, 0x1, R9 ;  /* 0x0000000103067824 */ /* 0x000fce00078e0209 */
.L_x_5:
[C---:B------:R-:W-:Y:S01]  /*05e0*/  LOP3.LUT R8, R0.reuse, 0x1, RZ, 0xc0, !PT ;  /* 0x0000000100087812 */ /* 0x040fe200078ec0ff */
[C---:B------:R-:W-:Y:S01]  /*05f0*/  IMAD.SHL.U32 R11, R0.reuse, 0x40000000, RZ ;  /* 0x40000000000b7824 */ /* 0x040fe200078e00ff */
[----:B------:R-:W0:Y:S01]  /*0600*/  LDCU.128 UR72, c[0x3][0x100] ;  /* 0x00c02000ff4877ac */ /* 0x000e220008000c00 */
[C---:B------:R-:W-:Y:S01]  /*0610*/  IMAD.SHL.U32 R10, R0.reuse, 0x20000000, RZ ;  /* 0x20000000000a7824 */ /* 0x040fe200078e00ff */
[----:B------:R-:W-:Y:S01]  /*0620*/  IADD3 R9, P0, PT, RZ, -R8, RZ ;  /* 0x80000008ff097210 */ /* 0x000fe20007f1e0ff */
[----:B------:R-:W-:Y:S01]  /*0630*/  IMAD.SHL.U32 R13, R0, 0x10000000, RZ ;  /* 0x10000000000d7824 */ /* 0x000fe200078e00ff */
[--C-:B------:R-:W-:Y:S01]  /*0640*/  SHF.R.S32.HI R8, RZ, 0x1f, R11.reuse ;  /* 0x0000001fff087819 */ /* 0x100fe2000001140b */
[----:B------:R-:W1:Y:S01]  /*0650*/  LDCU.128 UR68, c[0x3][0x110] ;  /* 0x00c02200ff4477ac */ /* 0x000e620008000c00 */
[----:B------:R-:W-:Y:S01]  /*0660*/  LOP3.LUT R9, R9, UR4, RZ, 0xc0, !PT ;  /* 0x0000000409097c12 */ /* 0x000fe2000f8ec0ff */
[----:B------:R-:W-:Y:S01]  /*0670*/  IMAD.X R12, RZ, RZ, -0x1, P0 ;  /* 0xffffffffff0c7424 */ /* 0x000fe200000e06ff */
[----:B------:R-:W-:-:S02]  /*0680*/  SHF.R.S32.HI R11, RZ, 0x1f, R11 ;  /* 0x0000001fff0b7819 */ /* 0x000fc4000001140b */
[----:B------:R-:W-:Y:S02]  /*0690*/  LOP3.LUT R8, R9, UR6, R8, 0x78, !PT ;  /* 0x0000000609087c12 */ /* 0x000fe4000f8e7808 */
[----:B------:R-:W-:Y:S02]  /*06a0*/  LOP3.LUT R12, R12, UR5, RZ, 0xc0, !PT ;  /* 0x000000050c0c7c12 */ /* 0x000fe4000f8ec0ff */
[--C-:B------:R-:W-:Y:S02]  /*06b0*/  SHF.R.S32.HI R9, RZ, 0x1f, R10.reuse ;  /* 0x0000001fff097819 */ /* 0x100fe4000001140a */
[----:B------:R-:W-:Y:S01]  /*06c0*/  LOP3.LUT R11, R12, UR7, R11, 0x78, !PT ;  /* 0x000000070c0b7c12 */ /* 0x000fe2000f8e780b */
[----:B------:R-:W-:Y:S01]  /*06d0*/  IMAD.SHL.U32 R12, R0, 0x8000000, RZ ;  /* 0x08000000000c7824 */ /* 0x000fe200078e00ff */
[----:B------:R-:W-:Y:S02]  /*06e0*/  LOP3.LUT R9, R8, UR8, R9, 0x78, !PT ;  /* 0x0000000808097c12 */ /* 0x000fe4000f8e7809 */
[----:B------:R-:W-:-:S02]  /*06f0*/  SHF.R.S32.HI R10, RZ, 0x1f, R10 ;  /* 0x0000001fff0a7819 */ /* 0x000fc4000001140a */
[--C-:B------:R-:W-:Y:S02]  /*0700*/  SHF.R.S32.HI R8, RZ, 0x1f, R13.reuse ;  /* 0x0000001fff087819 */ /* 0x100fe4000001140d */
[----:B------:R-:W-:Y:S01]  /*0710*/  LOP3.LUT R10, R11, UR9, R10, 0x78, !PT ;  /* 0x000000090b0a7c12 */ /* 0x000fe2000f8e780a */
[----:B------:R-:W-:Y:S01]  /*0720*/  IMAD.SHL.U32 R11, R0, 0x4000000, RZ ;  /* 0x04000000000b7824 */ /* 0x000fe200078e00ff */
[----:B------:R-:W-:Y:S02]  /*0730*/  LOP3.LUT R8, R9, UR10, R8, 0x78, !PT ;  /* 0x0000000a09087c12 */ /* 0x000fe4000f8e7808 */
[----:B------:R-:W-:Y:S02]  /*0740*/  SHF.R.S32.HI R13, RZ, 0x1f, R13 ;  /* 0x0000001fff0d7819 */ /* 0x000fe4000001140d */
[----:B------:R-:W-:Y:S02]  /*0750*/  SHF.R.S32.HI R9, RZ, 0x1f, R12 ;  /* 0x0000001fff097819 */ /* 0x000fe4000001140c */
[----:B------:R-:W-:Y:S01]  /*0760*/  LOP3.LUT R13, R10, UR11, R13, 0x78, !PT ;  /* 0x0000000b0a0d7c12 */ /* 0x000fe2000f8e780d */
[----:B------:R-:W-:Y:S01]  /*0770*/  IMAD.SHL.U32 R10, R0, 0x2000000, RZ ;  /* 0x02000000000a7824 */ /* 0x000fe200078e00ff */
[----:B------:R-:W-:-:S02]  /*0780*/  LOP3.LUT R9, R8, UR12, R9, 0x78, !PT ;  /* 0x0000000c08097c12 */ /* 0x000fc4000f8e7809 */
[----:B------:R-:W-:Y:S02]  /*0790*/  SHF.R.S32.HI R12, RZ, 0x1f, R12 ;  /* 0x0000001fff0c7819 */ /* 0x000fe4000001140c */
[--C-:B------:R-:W-:Y:S02]  /*07a0*/  SHF.R.S32.HI R8, RZ, 0x1f, R11.reuse ;  /* 0x0000001fff087819 */ /* 0x100fe4000001140b */
[----:B------:R-:W-:Y:S01]  /*07b0*/  LOP3.LUT R12, R13, UR13, R12, 0x78, !PT ;  /* 0x0000000d0d0c7c12 */ /* 0x000fe2000f8e780c */
[----:B------:R-:W-:Y:S01]  /*07c0*/  IMAD.SHL.U32 R13, R0, 0x1000000, RZ ;  /* 0x01000000000d7824 */ /* 0x000fe200078e00ff */
[----:B------:R-:W-:Y:S02]  /*07d0*/  LOP3.LUT R8, R9, UR14, R8, 0x78, !PT ;  /* 0x0000000e09087c12 */ /* 0x000fe4000f8e7808 */
[----:B------:R-:W-:Y:S02]  /*07e0*/  SHF.R.S32.HI R11, RZ, 0x1f, R11 ;  /* 0x0000001fff0b7819 */ /* 0x000fe4000001140b */
[----:B------:R-:W-:-:S02]  /*07f0*/  SHF.R.S32.HI R9, RZ, 0x1f, R10 ;  /* 0x0000001fff097819 */ /* 0x000fc4000001140a */
        /* <DEDUP_REMOVED lines=36> */
[----:B------:R-:W-:Y:S01]  /*0a40*/  IMAD.U32 R13, R0, 0x10000, RZ ;  /* 0x00010000000d7824 */ /* 0x000fe200078e00ff */
        /* <DEDUP_REMOVED lines=76> */
[--C-:B------:R-:W-:Y:S02]  /*0f10*/  SHF.R.S32.HI R8, RZ, 0x1f, R11.reuse ;  /* 0x0000001fff087819 */ /* 0x100fe4000001140b */
[----:B------:R-:W-:Y:S02]  /*0f20*/  SHF.R.S32.HI R12, RZ, 0x1f, R12 ;  /* 0x0000001fff0c7819 */ /* 0x000fe4000001140c */
[----:B------:R-:W-:Y:S02]  /*0f30*/  LOP3.LUT R8, R9, UR62, R8, 0x78, !PT ;  /* 0x0000003e09087c12 */ /* 0x000fe4000f8e7808 */
[----:B------:R-:W-:Y:S02]  /*0f40*/  LOP3.LUT R12, R13, UR61, R12, 0x78, !PT ;  /* 0x0000003d0d0c7c12 */ /* 0x000fe4000f8e780c */
[----:B------:R-:W-:Y:S02]  /*0f50*/  SHF.R.S32.HI R11, RZ, 0x1f, R11 ;  /* 0x0000001fff0b7819 */ /* 0x000fe4000001140b */
[----:B------:R-:W-:-:S02]  /*0f60*/  SHF.R.S32.HI R9, RZ, 0x1f, R10 ;  /* 0x0000001fff097819 */ /* 0x000fc4000001140a */
[----:B------:R-:W-:Y:S02]  /*0f70*/  LOP3.LUT R11, R12, UR63, R11, 0x78, !PT ;  /* 0x0000003f0c0b7c12 */ /* 0x000fe4000f8e780b */
[----:B------:R-:W-:Y:S02]  /*0f80*/  SHF.R.S32.HI R10, RZ, 0x1f, R10 ;  /* 0x0000001fff0a7819 */ /* 0x000fe4000001140a */
[----:B------:R-:W-:Y:S02]  /*0f90*/  LOP3.LUT R9, R8, UR64, R9, 0x78, !PT ;  /* 0x0000004008097c12 */ /* 0x000fe4000f8e7809 */
[----:B------:R-:W-:Y:S02]  /*0fa0*/  SHF.R.S32.HI R8, RZ, 0x1f, R0 ;  /* 0x0000001fff087819 */ /* 0x000fe40000011400 */
[----:B------:R-:W-:Y:S02]  /*0fb0*/  SHF.L.U64.HI R12, R0, 0x1f, R7 ;  /* 0x0000001f000c7819 */ /* 0x000fe40000010207 */
[----:B------:R-:W-:-:S02]  /*0fc0*/  LOP3.LUT R10, R11, UR65, R10, 0x78, !PT ;  /* 0x000000410b0a7c12 */ /* 0x000fc4000f8e780a */
[----:B------:R-:W-:Y:S02]  /*0fd0*/  SHF.R.S32.HI R13, RZ, 0x1f, R0 ;  /* 0x0000001fff0d7819 */ /* 0x000fe40000011400 */
[----:B------:R-:W-:Y:S02]  /*0fe0*/  LOP3.LUT R8, R9, UR66, R8, 0x78, !PT ;  /* 0x0000004209087c12 */ /* 0x000fe4000f8e7808 */
[--C-:B------:R-:W-:Y:S02]  /*0ff0*/  SHF.R.S32.HI R9, RZ, 0x1f, R12.reuse ;  /* 0x0000001fff097819 */ /* 0x100fe4000001140c */
[----:B------:R-:W-:Y:S02]  /*1000*/  SHF.L.U64.HI R11, R0, 0x1e, R7 ;  /* 0x0000001e000b7819 */ /* 0x000fe40000010207 */
[----:B------:R-:W-:Y:S02]  /*1010*/  LOP3.LUT R13, R10, UR67, R13, 0x78, !PT ;  /* 0x000000430a0d7c12 */ /* 0x000fe4000f8e780d */
[----:B------:R-:W-:-:S02]  /*1020*/  SHF.R.S32.HI R12, RZ, 0x1f, R12 ;  /* 0x0000001fff0c7819 */ /* 0x000fc4000001140c */
[----:B0-----:R-:W-:Y:S02]  /*1030*/  LOP3.LUT R9, R8, UR72, R9, 0x78, !PT ;  /* 0x0000004808097c12 */ /* 0x001fe4000f8e7809 */
[--C-:B------:R-:W-:Y:S02]  /*1040*/  SHF.R.S32.HI R8, RZ, 0x1f, R11.reuse ;  /* 0x0000001fff087819 */ /* 0x100fe4000001140b */
[----:B------:R-:W-:Y:S02]  /*1050*/  LOP3.LUT R12, R13, UR73, R12, 0x78, !PT ;  /* 0x000000490d0c7c12 */ /* 0x000fe4000f8e780c */
[----:B------:R-:W-:Y:S02]  /*1060*/  SHF.R.S32.HI R11, RZ, 0x1f, R11 ;  /* 0x0000001fff0b7819 */ /* 0x000fe4000001140b */
[----:B------:R-:W-:Y:S02]  /*1070*/  SHF.L.U64.HI R10, R0, 0x1d, R7 ;  /* 0x0000001d000a7819 */ /* 0x000fe40000010207 */
[----:B------:R-:W-:-:S02]  /*1080*/  LOP3.LUT R8, R9, UR74, R8, 0x78, !PT ;  /* 0x0000004a09087c12 */ /* 0x000fc4000f8e7808 */
[----:B------:R-:W-:Y:S01]  /*1090*/  LOP3.LUT R11, R12, UR75, R11, 0x78, !PT ;  /* 0x0000004b0c0b7c12 */ /* 0x000fe2000f8e780b */
[----:B------:R-:W0:Y:S01]  /*10a0*/  LDCU.128 UR72, c[0x3][0x120] ;  /* 0x00c02400ff4877ac */ /* 0x000e220008000c00 */
[--C-:B------:R-:W-:Y:S02]  /*10b0*/  SHF.R.S32.HI R9, RZ, 0x1f, R10.reuse ;  /* 0x0000001fff097819 */ /* 0x100fe4000001140a */
[----:B------:R-:W-:Y:S02]  /*10c0*/  SHF.L.U64.HI R13, R0, 0x1c, R7 ;  /* 0x0000001c000d7819 */ /* 0x000fe40000010207 */
[----:B------:R-:W-:Y:S02]  /*10d0*/  SHF.R.S32.HI R10, RZ, 0x1f, R10 ;  /* 0x0000001fff0a7819 */ /* 0x000fe4000001140a */
[----:B-1----:R-:W-:Y:S02]  /*10e0*/  LOP3.LUT R9, R8, UR68, R9, 0x78, !PT ;  /* 0x0000004408097c12 */ /* 0x002fe4000f8e7809 */
[----:B------:R-:W-:-:S02]  /*10f0*/  SHF.R.S32.HI R8, RZ, 0x1f, R13 ;  /* 0x0000001fff087819 */ /* 0x000fc4000001140d */
[----:B------:R-:W-:Y:S02]  /*1100*/  LOP3.LUT R10, R11, UR69, R10, 0x78, !PT ;  /* 0x000000450b0a7c12 */ /* 0x000fe4000f8e780a */
[----:B------:R-:W-:Y:S02]  /*1110*/  SHF.R.S32.HI R13, RZ, 0x1f, R13 ;  /* 0x0000001fff0d7819 */ /* 0x000fe4000001140d */
[----:B------:R-:W-:Y:S02]  /*1120*/  LOP3.LUT R8, R9, UR70, R8, 0x78, !PT ;  /* 0x0000004609087c12 */ /* 0x000fe4000f8e7808 */
[----:B------:R-:W-:Y:S01]  /*1130*/  LOP3.LUT R13, R10, UR71, R13, 0x78, !PT ;  /* 0x000000470a0d7c12 */ /* 0x000fe2000f8e780d */
[----:B------:R-:W1:Y:S01]  /*1140*/  LDCU.128 UR68, c[0x3][0x130] ;  /* 0x00c02600ff4477ac */ /* 0x000e620008000c00 */
[C-C-:B------:R-:W-:Y:S02]  /*1150*/  SHF.L.U64.HI R12, R0.reuse, 0x1b, R7.reuse ;  /* 0x0000001b000c7819 */ /* 0x140fe40000010207 */
[----:B------:R-:W-:-:S02]  /*1160*/  SHF.L.U64.HI R11, R0, 0x1a, R7 ;  /* 0x0000001a000b7819 */ /* 0x000fc40000010207 */
[--C-:B------:R-:W-:Y:S02]  /*1170*/  SHF.R.S32.HI R9, RZ, 0x1f, R12.reuse ;  /* 0x0000001fff097819 */ /* 0x100fe4000001140c */
[----:B------:R-:W-:Y:S02]  /*1180*/  SHF.R.S32.HI R12, RZ, 0x1f, R12 ;  /* 0x0000001fff0c7819 */ /* 0x000fe4000001140c */
[----:B0-----:R-:W-:Y:S02]  /*1190*/  LOP3.LUT R9, R8, UR72, R9, 0x78, !PT ;  /* 0x0000004808097c12 */ /* 0x001fe4000f8e7809 */
[--C-:B------:R-:W-:Y:S02]  /*11a0*/  SHF.R.S32.HI R8, RZ, 0x1f, R11.reuse ;  /* 0x0000001fff087819 */ /* 0x100fe4000001140b */
[----:B------:R-:W-:Y:S02]  /*11b0*/  LOP3.LUT R12, R13, UR73, R12, 0x78, !PT ;  /* 0x000000490d0c7c12 */ /* 0x000fe4000f8e780c */
[----:B------:R-:W-:-:S02]  /*11c0*/  SHF.R.S32.HI R11, RZ, 0x1f, R11 ;  /* 0x0000001fff0b7819 */ /* 0x000fc4000001140b */
[----:B------:R-:W-:Y:S02]  /*11d0*/  SHF.L.U64.HI R10, R0, 0x19, R7 ;  /* 0x00000019000a7819 */ /* 0x000fe40000010207 */
[----:B------:R-:W-:Y:S02]  /*11e0*/  LOP3.LUT R8, R9, UR74, R8, 0x78, !PT ;  /* 0x0000004a09087c12 */ /* 0x000fe4000f8e7808 */
[----:B------:R-:W-:Y:S01]  /*11f0*/  LOP3.LUT R11, R12, UR75, R11, 0x78, !PT ;  /* 0x0000004b0c0b7c12 */ /* 0x000fe2000f8e780b */
[----:B------:R-:W0:Y:S01]  /*1200*/  LDCU.128 UR72, c[0x3][0x140] ;  /* 0x00c02800ff4877ac */ /* 0x000e220008000c00 */
[--C-:B------:R-:W-:Y:S02]  /*1210*/  SHF.R.S32.HI R9, RZ, 0x1f, R10.reuse ;  /* 0x0000001fff097819 */ /* 0x100fe4000001140a */
[----:B------:R-:W-:Y:S02]  /*1220*/  SHF.L.U64.HI R13, R0, 0x18, R7 ;  /* 0x00000018000d7819 */ /* 0x000fe40000010207 */
[----:B------:R-:W-:-:S02]  /*1230*/  SHF.R.S32.HI R10, RZ, 0x1f, R10 ;  /* 0x0000001fff0a7819 */ /* 0x000fc4000001140a */
[----:B-1----:R-:W-:Y:S02]  /*1240*/  LOP3.LUT R9, R8, UR68, R9, 0x78, !PT ;  /* 0x0000004408097c12 */ /* 0x002fe4000f8e7809 */
[--C-:B------:R-:W-:Y:S02]  /*1250*/  SHF.R.S32.HI R8, RZ, 0x1f, R13.reuse ;  /* 0x0000001fff087819 */ /* 0x100fe4000001140d */
[----:B------:R-:W-:Y:S02]  /*1260*/  LOP3.LUT R10, R11, UR69, R10, 0x78, !PT ;  /* 0x000000450b0a7c12 */ /* 0x000fe4000f8e780a */
[----:B------:R-:W-:Y:S02]  /*1270*/  SHF.R.S32.HI R13, RZ, 0x1f, R13 ;  /* 0x0000001fff0d7819 */ /* 0x000fe4000001140d */
[----:B------:R-:W-:Y:S02]  /*1280*/  LOP3.LUT R8, R9, UR70, R8, 0x78, !PT ;  /* 0x0000004609087c12 */ /* 0x000fe4000f8e7808 */
[----:B------:R-:W-:Y:S01]  /*1290*/  LOP3.LUT R13, R10, UR71, R13, 0x78, !PT ;  /* 0x000000470a0d7c12 */ /* 0x000fe2000f8e780d */
[----:B------:R-:W1:Y:S01]  /*12a0*/  LDCU.128 UR68, c[0x3][0x150] ;  /* 0x00c02a00ff4477ac */ /* 0x000e620008000c00 */
[----:B------:R-:W-:-:S02]  /*12b0*/  SHF.L.U64.HI R12, R0, 0x17, R7 ;  /* 0x00000017000c7819 */ /* 0x000fc40000010207 */
[----:B------:R-:W-:Y:S02]  /*12c0*/  SHF.L.U64.HI R11, R0, 0x16, R7 ;  /* 0x00000016000b7819 */ /* 0x000fe40000010207 */
[--C-:B------:R-:W-:Y:S02]  /*12d0*/  SHF.R.S32.HI R9, RZ, 0x1f, R12.reuse ;  /* 0x0000001fff097819 */ /* 0x100fe4000001140c */
[----:B------:R-:W-:Y:S02]  /*12e0*/  SHF.R.S32.HI R12, RZ, 0x1f, R12 ;  /* 0x0000001fff0c7819 */ /* 0x000fe4000001140c */
[----:B0-----:R-:W-:Y:S02]  /*12f0*/  LOP3.LUT R9, R8, UR72, R9, 0x78, !PT ;  /* 0x0000004808097c12 */ /* 0x001fe4000f8e7809 */
[----:B------:R-:W-:Y:S02]  /*1300*/  SHF.R.S32.HI R8, RZ, 0x1f, R11 ;  /* 0x0000001fff087819 */ /* 0x000fe4000001140b */
[----:B------:R-:W-:-:S02]  /*1310*/  LOP3.LUT R12, R13, UR73, R12, 0x78, !PT ;  /* 0x000000490d0c7c12 */ /* 0x000fc4000f8e780c */
[----:B------:R-:W-:Y:S02]  /*1320*/  SHF.R.S32.HI R11, RZ, 0x1f, R11 ;  /* 0x0000001fff0b7819 */ /* 0x000fe4000001140b */
[----:B------:R-:W-:Y:S02]  /*1330*/  SHF.L.U64.HI R10, R0, 0x15, R7 ;  /* 0x00000015000a7819 */ /* 0x000fe40000010207 */
[----:B------:R-:W-:Y:S02]  /*1340*/  LOP3.LUT R8, R9, UR74, R8, 0x78, !PT ;  /* 0x0000004a09087c12 */ /* 0x000fe4000f8e7808 */
[----:B------:R-:W-:Y:S01]  /*1350*/  LOP3.LUT R11, R12, UR75, R11, 0x78, !PT ;  /* 0x0000004b0c0b7c12 */ /* 0x000fe2000f8e780b */
[----:B------:R-:W0:Y:S01]  /*1360*/  LDCU.128 UR72, c[0x3][0x160] ;  /* 0x00c02c00ff4877ac */ /* 0x000e220008000c00 */
[----:B------:R-:W-:Y:S02]  /*1370*/  SHF.R.S32.HI R9, RZ, 0x1f, R10 ;  /* 0x0000001fff097819 */ /* 0x000fe4000001140a */
[----:B------:R-:W-:-:S02]  /*1380*/  SHF.L.U64.HI R13, R0, 0x14, R7 ;  /* 0x00000014000d7819 */ /* 0x000fc40000010207 */
[----:B------:R-:W-:Y:S02]  /*1390*/  SHF.R.S32.HI R10, RZ, 0x1f, R10 ;  /* 0x0000001fff0a7819 */ /* 0x000fe4000001140a */
[----:B-1----:R-:W-:Y:S02]  /*13a0*/  LOP3.LUT R9, R8, UR68, R9, 0x78, !PT ;  /* 0x0000004408097c12 */ /* 0x002fe4000f8e7809 */
[--C-:B------:R-:W-:Y:S02]  /*13b0*/  SHF.R.S32.HI R8, RZ, 0x1f, R13.reuse ;  /* 0x0000001fff087819 */ /* 0x100fe4000001140d */
[----:B------:R-:W-:Y:S02]  /*13c0*/  LOP3.LUT R10, R11, UR69, R10, 0x78, !PT ;  /* 0x000000450b0a7c12 */ /* 0x000fe4000f8e780a */
[----:B------:R-:W-:Y:S02]  /*13d0*/  SHF.R.S32.HI R13, RZ, 0x1f, R13 ;  /* 0x0000001fff0d7819 */ /* 0x000fe4000001140d */
[----:B------:R-:W-:-:S02]  /*13e0*/  LOP3.LUT R8, R9, UR70, R8, 0x78, !PT ;  /* 0x0000004609087c12 */ /* 0x000fc4000f8e7808 */
[----:B------:R-:W-:Y:S01]  /*13f0*/  LOP3.LUT R13, R10, UR71, R13, 0x78, !PT ;  /* 0x000000470a0d7c12 */ /* 0x000fe2000f8e780d */
[----:B------:R-:W1:Y:S01]  /*1400*/  LDCU.128 UR68, c[0x3][0x170] ;  /* 0x00c02e00ff4477ac */ /* 0x000e620008000c00 */
[C-C-:B------:R-:W-:Y:S02]  /*1410*/  SHF.L.U64.HI R12, R0.reuse, 0x13, R7.reuse ;  /* 0x00000013000c7819 */ /* 0x140fe40000010207 */
[----:B------:R-:W-:Y:S02]  /*1420*/  SHF.L.U64.HI R11, R0, 0x12, R7 ;  /* 0x00000012000b7819 */ /* 0x000fe40000010207 */
[--C-:B------:R-:W-:Y:S02]  /*1430*/  SHF.R.S32.HI R9, RZ, 0x1f, R12.reuse ;  /* 0x0000001fff097819 */ /* 0x100fe4000001140c */
[----:B------:R-:W-:Y:S02]  /*1440*/  SHF.R.S32.HI R12, RZ, 0x1f, R12 ;  /* 0x0000001fff0c7819 */ /* 0x000fe4000001140c */
[----:B0-----:R-:W-:-:S02]  /*1450*/  LOP3.LUT R9, R8, UR72, R9, 0x78, !PT ;  /* 0x0000004808097c12 */ /* 0x001fc4000f8e7809 */
[--C-:B------:R-:W-:Y:S02]  /*1460*/  SHF.R.S32.HI R8, RZ, 0x1f, R11.reuse ;  /* 0x0000001fff087819 */ /* 0x100fe4000001140b */
[----:B------:R-:W-:Y:S02]  /*1470*/  LOP3.LUT R12, R13, UR73, R12, 0x78, !PT ;  /* 0x000000490d0c7c12 */ /* 0x000fe4000f8e780c */
[----:B------:R-:W-:Y:S02]  /*1480*/  SHF.R.S32.HI R11, RZ, 0x1f, R11 ;  /* 0x0000001fff0b7819 */ /* 0x000fe4000001140b */
[----:B------:R-:W-:Y:S02]  /*1490*/  SHF.L.U64.HI R10, R0, 0x11, R7 ;  /* 0x00000011000a7819 */ /* 0x000fe40000010207 */
[----:B------:R-:W-:Y:S02]  /*14a0*/  LOP3.LUT R8, R9, UR74, R8, 0x78, !PT ;  /* 0x0000004a09087c12 */ /* 0x000fe4000f8e7808 */
[----:B------:R-:W-:Y:S01]  /*14b0*/  LOP3.LUT R11, R12, UR75, R11, 0x78, !PT ;  /* 0x0000004b0c0b7c12 */ /* 0x000fe2000f8e780b */
[----:B------:R-:W0:Y:S01]  /*14c0*/  LDCU.128 UR72, c[0x3][0x180] ;  /* 0x00c03000ff4877ac */ /* 0x000e220008000c00 */
[----:B------:R-:W-:-:S02]  /*14d0*/  SHF.R.S32.HI R9, RZ, 0x1f, R10 ;  /* 0x0000001fff097819 */ /* 0x000fc4000001140a */
[----:B------:R-:W-:Y:S02]  /*14e0*/  SHF.L.U64.HI R13, R0, 0x10, R7 ;  /* 0x00000010000d7819 */ /* 0x000fe40000010207 */
[----:B------:R-:W-:Y:S02]  /*14f0*/  SHF.R.S32.HI R10, RZ, 0x1f, R10 ;  /* 0x0000001fff0a7819 */ /* 0x000fe4000001140a */
[----:B-1----:R-:W-:Y:S02]  /*1500*/  LOP3.LUT R9, R8, UR68, R9, 0x78, !PT ;  /* 0x0000004408097c12 */ /* 0x002fe4000f8e7809 */
[--C-:B------:R-:W-:Y:S02]  /*1510*/  SHF.R.S32.HI R8, RZ, 0x1f, R13.reuse ;  /* 0x0000001fff087819 */ /* 0x100fe4000001140d */
[----:B------:R-:W-:Y:S02]  /*1520*/  LOP3.LUT R10, R11, UR69, R10, 0x78, !PT ;  /* 0x000000450b0a7c12 */ /* 0x000fe4000f8e780a */
[----:B------:R-:W-:-:S02]  /*1530*/  SHF.R.S32.HI R13, RZ, 0x1f, R13 ;  /* 0x0000001fff0d7819 */ /* 0x000fc4000001140d */
[----:B------:R-:W-:Y:S02]  /*1540*/  LOP3.LUT R8, R9, UR70, R8, 0x78, !PT ;  /* 0x0000004609087c12 */ /* 0x000fe4000f8e7808 */
[----:B------:R-:W-:Y:S01]  /*1550*/  LOP3.LUT R13, R10, UR71, R13, 0x78, !PT ;  /* 0x000000470a0d7c12 */ /* 0x000fe2000f8e780d */
[----:B------:R-:W1:Y:S01]  /*1560*/  LDCU.128 UR68, c[0x3][0x190] ;  /* 0x00c03200ff4477ac */ /* 0x000e620008000c00 */
[C-C-:B------:R-:W-:Y:S02]  /*1570*/  SHF.L.U64.HI R12, R0.reuse, 0xf, R7.reuse ;  /* 0x0000000f000c7819 */ /* 0x140fe40000010207 */
[----:B------:R-:W-:Y:S02]  /*1580*/  SHF.L.U64.HI R11, R0, 0xe, R7 ;  /* 0x0000000e000b7819 */ /* 0x000fe40000010207 */
[--C-:B------:R-:W-:Y:S02]  /*1590*/  SHF.R.S32.HI R9, RZ, 0x1f, R12.reuse ;  /* 0x0000001fff097819 */ /* 0x100fe4000001140c */
        /* <DEDUP_REMOVED lines=24> */
[----:B------:R-:W-:Y:S02]  /*1720*/  SHF.R.S32.HI R8, RZ, 0x1f, R11 ;  /* 0x0000001fff087819 */ /* 0x000fe4000001140b */
[----:B------:R-:W-:Y:S02]  /*1730*/  SHF.L.U64.HI R10, R0, 0x9, R7 ;  /* 0x00000009000a7819 */ /* 0x000fe40000010207 */
[----:B------:R-:W-:-:S02]  /*1740*/  LOP3.LUT R12, R13, UR73, R12, 0x78, !PT ;  /* 0x000000490d0c7c12 */ /* 0x000fc4000f8e780c */
[----:B------:R-:W-:Y:S02]  /*1750*/  SHF.R.S32.HI R11, RZ, 0x1f, R11 ;  /* 0x0000001fff0b7819 */ /* 0x000fe4000001140b */
[----:B------:R-:W-:Y:S02]  /*1760*/  LOP3.LUT R8, R9, UR74, R8, 0x78, !PT ;  /* 0x0000004a09087c12 */ /* 0x000fe4000f8e7808 */
[--C-:B------:R-:W-:Y:S02]  /*1770*/  SHF.R.S32.HI R9, RZ, 0x1f, R10.reuse ;  /* 0x0000001fff097819 */ /* 0x100fe4000001140a */
[----:B------:R-:W-:Y:S01]  /*1780*/  LOP3.LUT R11, R12, UR75, R11, 0x78, !PT ;  /* 0x0000004b0c0b7c12 */ /* 0x000fe2000f8e780b */
[----:B------:R-:W0:Y:S01]  /*1790*/  LDCU.128 UR72, c[0x3][0x1c0] ;  /* 0x00c03800ff4877ac */ /* 0x000e220008000c00 */
        /* <DEDUP_REMOVED lines=31> */
[--C-:B------:R-:W-:Y:S02]  /*1990*/  SHF.L.U64.HI R12, R0, 0x3, R7.reuse ;  /* 0x00000003000c7819 */ /* 0x100fe40000010207 */
[----:B------:R-:W-:Y:S01]  /*19a0*/  SHF.R.U64 R8, R2, R5, R6 ;  /* 0x0000000502087219 */ /* 0x000fe20000001206 */
[----:B------:R-:W-:Y:S01]  /*19b0*/  VIADD R5, R5, 0xffffffff ;  /* 0xffffffff05057836 */ /* 0x000fe20000000000 */
[----:B------:R-:W-:Y:S02]  /*19c0*/  SHF.R.S32.HI R9, RZ, 0x1f, R12 ;  /* 0x0000001fff097819 */ /* 0x000fe4000001140c */
[----:B------:R-:W-:Y:S02]  /*19d0*/  SHF.L.U64.HI R11, R0, 0x2, R7 ;  /* 0x00000002000b7819 */ /* 0x000fe40000010207 */
[----:B------:R-:W-:-:S02]  /*19e0*/  LOP3.LUT R8, R8, 0x1, RZ, 0xc0, !PT ;  /* 0x0000000108087812 */ /* 0x000fc400078ec0ff */
[----:B------:R-:W-:Y:S02]  /*19f0*/  SHF.R.S32.HI R12, RZ, 0x1f, R12 ;  /* 0x0000001fff0c7819 */ /* 0x000fe4000001140c */
[----:B0-----:R-:W-:Y:S02]  /*1a00*/  LOP3.LUT R9, R10, UR72, R9, 0x78, !PT ;  /* 0x000000480a097c12 */ /* 0x001fe4000f8e7809 */
[----:B------:R-:W-:Y:S02]  /*1a10*/  SHF.R.S32.HI R10, RZ, 0x1f, R11 ;  /* 0x0000001fff0a7819 */ /* 0x000fe4000001140b */
[----:B------:R-:W-:Y:S02]  /*1a20*/  SHF.L.U64.HI R0, R0, 0x1, R7 ;  /* 0x0000000100007819 */ /* 0x000fe40000010207 */
[----:B------:R-:W-:Y:S02]  /*1a30*/  ISETP.NE.U32.AND P0, PT, R8, 0x1, PT ;  /* 0x000000010800780c */ /* 0x000fe40003f05070 */
[----:B------:R-:W-:-:S02]  /*1a40*/  LOP3.LUT R12, R13, UR73, R12, 0x78, !PT ;  /* 0x000000490d0c7c12 */ /* 0x000fc4000f8e780c */
[----:B------:R-:W-:Y:S02]  /*1a50*/  SHF.R.S32.HI R11, RZ, 0x1f, R11 ;  /* 0x0000001fff0b7819 */ /* 0x000fe4000001140b */
[----:B------:R-:W-:Y:S02]  /*1a60*/  LOP3.LUT R10, R9, UR74, R10, 0x78, !PT ;  /* 0x0000004a090a7c12 */ /* 0x000fe4000f8e780a */
[--C-:B------:R-:W-:Y:S02]  /*1a70*/  SHF.R.S32.HI R9, RZ, 0x1f, R0.reuse ;  /* 0x0000001fff097819 */ /* 0x100fe40000011400 */
[----:B------:R-:W-:Y:S02]  /*1a80*/  ISETP.NE.U32.AND.EX P0, PT, RZ, RZ, PT, P0 ;  /* 0x000000ffff00720c */ /* 0x000fe40003f05100 */
[----:B------:R-:W-:Y:S02]  /*1a90*/  LOP3.LUT R11, R12, UR75, R11, 0x78, !PT ;  /* 0x0000004b0c0b7c12 */ /* 0x000fe4000f8e780b */
[----:B------:R-:W-:-:S02]  /*1aa0*/  SHF.R.S32.HI R8, RZ, 0x1f, R0 ;  /* 0x0000001fff087819 */ /* 0x000fc40000011400 */
[C---:B------:R-:W-:Y:S01]  /*1ab0*/  ISETP.GT.U32.AND P1, PT, R4.reuse, 0x1, PT ;  /* 0x000000010400780c */ /* 0x040fe20003f24070 */
[----:B------:R-:W-:Y:S01]  /*1ac0*/  VIADD R4, R4, 0xffffffff ;  /* 0xffffffff04047836 */ /* 0x000fe20000000000 */
[----:B-1----:R-:W-:Y:S02]  /*1ad0*/  LOP3.LUT R9, R10, UR68, R9, 0x78, !PT ;  /* 0x000000440a097c12 */ /* 0x002fe4000f8e7809 */
[--C-:B------:R-:W-:Y:S02]  /*1ae0*/  SHF.R.S32.HI R0, RZ, 0x1f, R7.reuse ;  /* 0x0000001fff007819 */ /* 0x100fe40000011407 */
[----:B------:R-:W-:Y:S02]  /*1af0*/  LOP3.LUT R8, R11, UR69, R8, 0x78, !PT ;  /* 0x000000450b087c12 */ /* 0x000fe4000f8e7808 */
[----:B------:R-:W-:Y:S02]  /*1b00*/  SHF.R.S32.HI R7, RZ, 0x1f, R7 ;  /* 0x0000001fff077819 */ /* 0x000fe40000011407 */
[----:B------:R-:W-:-:S02]  /*1b10*/  LOP3.LUT R0, R9, UR70, R0, 0x78, !PT ;  /* 0x0000004609007c12 */ /* 0x000fc4000f8e7800 */
[----:B------:R-:W-:-:S03]  /*1b20*/  LOP3.LUT R7, R8, UR71, R7, 0x78, !PT ;  /* 0x0000004708077c12 */ /* 0x000fc6000f8e7807 */
[C---:B------:R-:W-:Y:S01]  /*1b30*/  @!P0 IMAD.SHL.U32 R9, R0.reuse, 0x2, RZ ;  /* 0x0000000200098824 */ /* 0x040fe200078e00ff */
[--C-:B------:R-:W-:Y:S02]  /*1b40*/  @!P0 SHF.L.U64.HI R10, R0, 0x1, R7.reuse ;  /* 0x00000001000a8819 */ /* 0x100fe40000010207 */
[----:B------:R-:W-:-:S03]  /*1b50*/  @!P0 SHF.R.S32.HI R8, RZ, 0x1f, R7 ;  /* 0x0000001fff088819 */ /* 0x000fc60000011407 */
[----:B------:R-:W-:Y:S01]  /*1b60*/  @!P0 IMAD.MOV.U32 R7, RZ, RZ, R10 ;  /* 0x000000ffff078224 */ /* 0x000fe200078e000a */
[----:B------:R-:W-:Y:S01]  /*1b70*/  @!P0 LOP3.LUT R0, R9, 0x7, R8, 0x78, !PT ;  /* 0x0000000709008812 */ /* 0x000fe200078e7808 */
[----:B------:R-:W-:Y:S06]  /*1b80*/  @P1 BRA `(.L_x_5) ;  /* 0xffffffe800941947 */ /* 0x000fec000383ffff */
.L_x_1:
[----:B0-----:R-:W-:Y:S05]  /*1b90*/  BSYNC.RECONVERGENT B0 ;  /* 0x0000000000007941 */ /* 0x001fea0003800200 */
.L_x_0:
[----:B------:R-:W0:Y:S02]  /*1ba0*/  LDCU.64 UR68, c[0x0][0x390] ;  /* 0x00007200ff4477ac */ /* 0x000e240008000a00 */
[----:B0-----:R-:W-:Y:S02]  /*1bb0*/  USHF.R.U64 UR71, UR68, 0xa, UR69 ;  /* 0x0000000a44477899 */ /* 0x001fe40008001245 */
[----:B------:R-:W-:-:S04]  /*1bc0*/  USHF.R.U32.HI UR70, URZ, 0xa, UR69 ;  /* 0x0000000aff467899 */ /* 0x000fc80008011645 */
[----:B------:R-:W-:Y:S01]  /*1bd0*/  ULOP3.LUT UR70, UR70, 0x7ffff, URZ, 0xc0, !UPT ;  /* 0x0007ffff46467892 */ /* 0x000fe2000f8ec0ff */
[----:B------:R-:W-:-:S05]  /*1be0*/  ISETP.NE.U32.AND P0, PT, RZ, UR71, PT ;  /* 0x00000047ff007c0c */ /* 0x000fca000bf05070 */
[----:B------:R-:W-:-:S13]  /*1bf0*/  ISETP.NE.AND.EX P0, PT, RZ, UR70, PT, P0 ;  /* 0x00000046ff007c0c */ /* 0x000fda000bf05300 */
[----:B------:R-:W-:Y:S05]  /*1c00*/  @!P0 EXIT ;  /* 0x000000000000894d */ /* 0x000fea0003800000 */
[----:B------:R-:W-:Y:S02]  /*1c10*/  UISETP.GE.U32.AND UP0, UPT, UR71, 0x4, UPT ;  /* 0x000000044700788c */ /* 0x000fe4000bf06070 */
[----:B------:R-:W-:Y:S02]  /*1c20*/  ULOP3.LUT UR5, UR71, 0x3, URZ, 0xc0, !UPT ;  /* 0x0000000347057892 */ /* 0x000fe4000f8ec0ff */
[----:B------:R-:W-:Y:S01]  /*1c30*/  UISETP.GE.U32.AND.EX UP0, UPT, UR70, URZ, UPT, UP0 ;  /* 0x000000ff4600728c */ /* 0x000fe2000bf06100 */
[----:B------:R-:W-:Y:S01]  /*1c40*/  UMOV UR4, URZ ;  /* 0x000000ff00047c82 */ /* 0x000fe20008000000 */
[----:B------:R-:W-:Y:S02]  /*1c50*/  UIADD3 UR68, UP1, UPT, UR68, -0x1, URZ ;  /* 0xffffffff44447890 */ /* 0x000fe4000ff3e0ff */
[----:B------:R-:W-:Y:S01]  /*1c60*/  ISETP.NE.U32.AND P0, PT, RZ, UR5, PT ;  /* 0x00000005ff007c0c */ /* 0x000fe2000bf05070 */
[----:B------:R-:W0:Y:S03]  /*1c70*/  LDCU.64 UR8, c[0x0][0x380] ;  /* 0x00007000ff0877ac */ /* 0x000e260008000a00 */
[----:B------:R-:W-:Y:S01]  /*1c80*/  ISETP.NE.AND.EX P0, PT, RZ, UR4, PT, P0 ;  /* 0x00000004ff007c0c */ /* 0x000fe2000bf05300 */
[----:B------:R-:W-:Y:S01]  /*1c90*/  UIADD3.X UR69, UPT, UPT, UR69, -0x1, URZ, UP1, !UPT ;  /* 0xffffffff45457890 */ /* 0x000fe20008ffe4ff */
[----:B------:R-:W-:Y:S11]  /*1ca0*/  BRA.U !UP0, `(.L_x_6) ;  /* 0x0000000108b07547 */ /* 0x000ff6000b800000 */
[----:B------:R-:W1:Y:S01]  /*1cb0*/  LDCU.64 UR6, c[0x0][0x380] ;  /* 0x00007000ff0677ac */ /* 0x000e620008000a00 */
[----:B------:R-:W-:-:S12]  /*1cc0*/  ULOP3.LUT UR71, UR71, 0xfffffffc, URZ, 0xc0, !UPT ;  /* 0xfffffffc47477892 */ /* 0x000fd8000f8ec0ff */
.L_x_7:
[C---:B------:R-:W-:Y:S01]  /*1cd0*/  IMAD.SHL.U32 R2, R0.reuse, 0x2, RZ ;  /* 0x0000000200027824 */ /* 0x040fe200078e00ff */
[--C-:B------:R-:W-:Y:S02]  /*1ce0*/  SHF.R.S32.HI R3, RZ, 0x1f, R7.reuse ;  /* 0x0000001fff037819 */ /* 0x100fe40000011407 */
[----:B------:R-:W-:Y:S02]  /*1cf0*/  SHF.L.U64.HI R9, R0, 0x1, R7 ;  /* 0x0000000100097819 */ /* 0x000fe40000010207 */
[----:B------:R-:W-:Y:S02]  /*1d00*/  LOP3.LUT R8, R2, 0x7, R3, 0x78, !PT ;  /* 0x0000000702087812 */ /* 0x000fe400078e7803 */
[--C-:B------:R-:W-:Y:S02]  /*1d10*/  SHF.R.S32.HI R3, RZ, 0x1f, R9.reuse ;  /* 0x0000001fff037819 */ /* 0x100fe40000011409 */
[C---:B------:R-:W-:Y:S01]  /*1d20*/  LOP3.LUT R2, R8.reuse, UR68, RZ, 0xc0, !PT ;  /* 0x0000004408027c12 */ /* 0x040fe2000f8ec0ff */
[C---:B------:R-:W-:Y:S01]  /*1d30*/  IMAD.SHL.U32 R0, R8.reuse, 0x2, RZ ;  /* 0x0000000208007824 */ /* 0x040fe200078e00ff */
[----:B------:R-:W-:-:S02]  /*1d40*/  SHF.L.U64.HI R5, R8, 0x1, R9 ;  /* 0x0000000108057819 */ /* 0x000fc40000010209 */
[----:B-1----:R-:W-:Y:S02]  /*1d50*/  LEA R10, P1, R2, UR6, 0x3 ;  /* 0x00000006020a7c11 */ /* 0x002fe4000f8218ff */
[----:B------:R-:W-:Y:S02]  /*1d60*/  LOP3.LUT R4, R0, 0x7, R3, 0x78, !PT ;  /* 0x0000000700047812 */ /* 0x000fe400078e7803 */
[----:B------:R-:W-:Y:S02]  /*1d70*/  LOP3.LUT R3, R9, UR69, RZ, 0xc0, !PT ;  /* 0x0000004509037c12 */ /* 0x000fe4000f8ec0ff */
[----:B------:R-:W-:Y:S01]  /*1d80*/  SHF.R.S32.HI R0, RZ, 0x1f, R5 ;  /* 0x0000001fff007819 */ /* 0x000fe20000011405 */
[----:B------:R-:W-:Y:S01]  /*1d90*/  IMAD.SHL.U32 R7, R4, 0x2, RZ ;  /* 0x0000000204077824 */ /* 0x000fe200078e00ff */
[----:B------:R-:W-:Y:S02]  /*1da0*/  LEA.HI.X R11, R2, UR7, R3, 0x3, P1 ;  /* 0x00000007020b7c11 */ /* 0x000fe400088f1c03 */
[----:B------:R-:W-:-:S02]  /*1db0*/  SHF.L.U64.HI R3, R4, 0x1, R5 ;  /* 0x0000000104037819 */ /* 0x000fc40000010205 */
[----:B------:R-:W-:Y:S01]  /*1dc0*/  LOP3.LUT R2, R7, 0x7, R0, 0x78, !PT ;  /* 0x0000000707027812 */ /* 0x000fe200078e7800 */
[----:B------:R1:W-:Y:S01]  /*1dd0*/  REDG.E.XOR.64.STRONG.GPU desc[UR76][R10.64], R8 ;  /* 0x000000080a00798e */ /* 0x0003e2000f92e54c */
[----:B------:R-:W-:-:S03]  /*1de0*/  SHF.R.S32.HI R0, RZ, 0x1f, R3 ;  /* 0x0000001fff007819 */ /* 0x000fc60000011403 */
[----:B------:R-:W-:Y:S01]  /*1df0*/  IMAD.SHL.U32 R7, R2, 0x2, RZ ;  /* 0x0000000202077824 */ /* 0x000fe200078e00ff */
[----:B------:R-:W-:-:S04]  /*1e00*/  LOP3.LUT R13, R4, UR68, RZ, 0xc0, !PT ;  /* 0x00000044040d7c12 */ /* 0x000fc8000f8ec0ff */
[----:B------:R-:W-:Y:S02]  /*1e10*/  LOP3.LUT R0, R7, 0x7, R0, 0x78, !PT ;  /* 0x0000000707007812 */ /* 0x000fe400078e7800 */
[----:B------:R-:W-:Y:S02]  /*1e20*/  LOP3.LUT R18, R5, UR69, RZ, 0xc0, !PT ;  /* 0x0000004505127c12 */ /* 0x000fe4000f8ec0ff */
[----:B------:R-:W-:Y:S02]  /*1e30*/  LEA R12, P1, R13, UR6, 0x3 ;  /* 0x000000060d0c7c11 */ /* 0x000fe4000f8218ff */
[C---:B------:R-:W-:Y:S02]  /*1e40*/  LOP3.LUT R15, R2.reuse, UR68, RZ, 0xc0, !PT ;  /* 0x00000044020f7c12 */ /* 0x040fe4000f8ec0ff */
[----:B------:R-:W-:Y:S02]  /*1e50*/  SHF.L.U64.HI R7, R2, 0x1, R3 ;  /* 0x0000000102077819 */ /* 0x000fe40000010203 */
[----:B------:R-:W-:-:S02]  /*1e60*/  LOP3.LUT R6, R0, UR68, RZ, 0xc0, !PT ;  /* 0x0000004400067c12 */ /* 0x000fc4000f8ec0ff */
[----:B------:R-:W-:Y:S02]  /*1e70*/  LEA.HI.X R13, R13, UR7, R18, 0x3, P1 ;  /* 0x000000070d0d7c11 */ /* 0x000fe400088f1c12 */
[----:B------:R-:W-:Y:S02]  /*1e80*/  LOP3.LUT R16, R3, UR69, RZ, 0xc0, !PT ;  /* 0x0000004503107c12 */ /* 0x000fe4000f8ec0ff */
[----:B------:R-:W-:Y:S01]  /*1e90*/  LEA R14, P2, R15, UR6, 0x3 ;  /* 0x000000060f0e7c11 */ /* 0x000fe2000f8418ff */
[----:B------:R2:W-:Y:S01]  /*1ea0*/  REDG.E.XOR.64.STRONG.GPU desc[UR76][R12.64], R4 ;  /* 0x000000040c00798e */ /* 0x0005e2000f92e54c */
[----:B-1----:R-:W-:Y:S02]  /*1eb0*/  LOP3.LUT R9, R7, UR69, RZ, 0xc0, !PT ;  /* 0x0000004507097c12 */ /* 0x002fe4000f8ec0ff */
[----:B------:R-:W-:Y:S02]  /*1ec0*/  LEA R8, P1, R6, UR6, 0x3 ;  /* 0x0000000606087c11 */ /* 0x000fe4000f8218ff */
[----:B------:R-:W-:-:S02]  /*1ed0*/  LEA.HI.X R15, R15, UR7, R16, 0x3, P2 ;  /* 0x000000070f0f7c11 */ /* 0x000fc400090f1c10 */
[----:B------:R-:W-:Y:S01]  /*1ee0*/  LEA.HI.X R9, R6, UR7, R9, 0x3, P1 ;  /* 0x0000000706097c11 */ /* 0x000fe200088f1c09 */
[----:B------:R-:W-:Y:S02]  /*1ef0*/  IMAD.MOV.U32 R6, RZ, RZ, R0 ;  /* 0x000000ffff067224 */ /* 0x000fe400078e0000 */
[----:B------:R2:W-:Y:S04]  /*1f00*/  REDG.E.XOR.64.STRONG.GPU desc[UR76][R14.64], R2 ;  /* 0x000000020e00798e */ /* 0x0005e8000f92e54c */
[----:B------:R2:W-:Y:S01]  /*1f10*/  REDG.E.XOR.64.STRONG.GPU desc[UR76][R8.64], R6 ;  /* 0x000000060800798e */ /* 0x0005e2000f92e54c */
[----:B------:R-:W-:-:S04]  /*1f20*/  UIADD3 UR71, UP0, UPT, UR71, -0x4, URZ ;  /* 0xfffffffc47477890 */ /* 0x000fc8000ff1e0ff */
[----:B------:R-:W-:Y:S02]  /*1f30*/  UIADD3.X UR70, UPT, UPT, UR70, -0x1, URZ, UP0, !UPT ;  /* 0xffffffff46467890 */ /* 0x000fe400087fe4ff */
[----:B------:R-:W-:-:S04]  /*1f40*/  UISETP.NE.U32.AND UP0, UPT, UR71, URZ, UPT ;  /* 0x000000ff4700728c */ /* 0x000fc8000bf05070 */
[----:B------:R-:W-:-:S09]  /*1f50*/  UISETP.NE.AND.EX UP0, UPT, UR70, URZ, UPT, UP0 ;  /* 0x000000ff4600728c */ /* 0x000fd2000bf05300 */
[----:B--2---:R-:W-:Y:S05]  /*1f60*/  BRA.U UP0, `(.L_x_7) ;  /* 0xfffffffd00587547 */ /* 0x004fea000b83ffff */
.L_x_6:
[----:B0-----:R-:W-:Y:S05]  /*1f70*/  @!P0 EXIT ;  /* 0x000000000000894d */ /* 0x001fea0003800000 */
.L_x_8:
[C---:B------:R-:W-:Y:S01]  /*1f80*/  IMAD.SHL.U32 R2, R0.reuse, 0x2, RZ ;  /* 0x0000000200027824 */ /* 0x040fe200078e00ff */
[--C-:B------:R-:W-:Y:S02]  /*1f90*/  SHF.R.S32.HI R5, RZ, 0x1f, R7.reuse ;  /* 0x0000001fff057819 */ /* 0x100fe40000011407 */
[----:B------:R-:W-:Y:S02]  /*1fa0*/  SHF.L.U64.HI R3, R0, 0x1, R7 ;  /* 0x0000000100037819 */ /* 0x000fe40000010207 */
[----:B------:R-:W-:Y:S02]  /*1fb0*/  LOP3.LUT R0, R2, 0x7, R5, 0x78, !PT ;  /* 0x0000000702007812 */ /* 0x000fe400078e7805 */
[----:B------:R-:W-:Y:S02]  /*1fc0*/  LOP3.LUT R5, R3, UR69, RZ, 0xc0, !PT ;  /* 0x0000004503057c12 */ /* 0x000fe4000f8ec0ff */
[----:B------:R-:W-:-:S04]  /*1fd0*/  LOP3.LUT R2, R0, UR68, RZ, 0xc0, !PT ;  /* 0x0000004400027c12 */ /* 0x000fc8000f8ec0ff */
[----:B------:R-:W-:-:S04]  /*1fe0*/  LEA R4, P0, R2, UR8, 0x3 ;  /* 0x0000000802047c11 */ /* 0x000fc8000f8018ff */
[----:B------:R-:W-:Y:S01]  /*1ff0*/  LEA.HI.X R5, R2, UR9, R5, 0x3, P0 ;  /* 0x0000000902057c11 */ /* 0x000fe200080f1c05 */
[----:B------:R-:W-:-:S05]  /*2000*/  IMAD.MOV.U32 R2, RZ, RZ, R0 ;  /* 0x000000ffff027224 */ /* 0x000fca00078e0000 */
[----:B------:R0:W-:Y:S01]  /*2010*/  REDG.E.XOR.64.STRONG.GPU desc[UR76][R4.64], R2 ;  /* 0x000000020400798e */ /* 0x0001e2000f92e54c */
[----:B------:R-:W-:Y:S01]  /*2020*/  UIADD3 UR5, UP0, UPT, UR5, -0x1, URZ ;  /* 0xffffffff05057890 */ /* 0x000fe2000ff1e0ff */
[----:B------:R-:W-:-:S03]  /*2030*/  IMAD.MOV.U32 R7, RZ, RZ, R3 ;  /* 0x000000ffff077224 */ /* 0x000fc600078e0003 */
[----:B------:R-:W-:Y:S02]  /*2040*/  UIADD3.X UR4, UPT, UPT, UR4, -0x1, URZ, UP0, !UPT ;  /* 0xffffffff04047890 */ /* 0x000fe400087fe4ff */
[----:B------:R-:W-:-:S04]  /*2050*/  UISETP.NE.U32.AND UP0, UPT, UR5, URZ, UPT ;  /* 0x000000ff0500728c */ /* 0x000fc8000bf05070 */
[----:B------:R-:W-:-:S09]  /*2060*/  UISETP.NE.AND.EX UP0, UPT, UR4, URZ, UPT, UP0 ;  /* 0x000000ff0400728c */ /* 0x000fd2000bf05300 */
[----:B0-----:R-:W-:Y:S05]  /*2070*/  BRA.U UP0, `(.L_x_8) ;  /* 0xfffffffd00c07547 */ /* 0x001fea000b83ffff */
[----:B------:R-:W-:Y:S05]  /*2080*/  EXIT ;  /* 0x000000000000794d */ /* 0x000fea0003800000 */
.L_x_9:
[----:B------:R-:W-:-:S00]  /*2090*/  BRA `(.L_x_9) ;  /* 0xfffffffc00fc7947 */ /* 0x000fc0000383ffff */
[----:B------:R-:W-:-:S00]  /*20a0*/  NOP ;  /* 0x0000000000007918 */ /* 0x000fc00000000000 */
        /* <DEDUP_REMOVED lines=13> */
.L_x_11:


//--------------------- .text._Z9initTablePyy     --------------------------
	.section	.text._Z9initTablePyy,"ax",@progbits
	.align	128
        .global         _Z9initTablePyy
        .type           _Z9initTablePyy,@function
        .size           _Z9initTablePyy,(.L_x_12 - _Z9initTablePyy)
        .other          _Z9initTablePyy,@"STO_CUDA_ENTRY STV_DEFAULT"
_Z9initTablePyy:
.text._Z9initTablePyy:
[----:B------:R-:W-:Y:S01]  /*0000*/  LDC R1, c[0x0][0x37c] ;  /* 0x0000df00ff017b82 */ /* 0x000fe20000000800 */
[----:B------:R-:W0:Y:S07]  /*0010*/  S2R R3, SR_TID.X ;  /* 0x0000000000037919 */ /* 0x000e2e0000002100 */
[----:B------:R-:W0:Y:S01]  /*0020*/  S2UR UR4, SR_CTAID.X ;  /* 0x00000000000479c3 */ /* 0x000e220000002500 */
[----:B------:R-:W1:Y:S07]  /*0030*/  LDCU.64 UR6, c[0x0][0x388] ;  /* 0x00007100ff0677ac */ /* 0x000e6e0008000a00 */
[----:B------:R-:W0:Y:S02]  /*0040*/  LDC R2, c[0x0][0x360] ;  /* 0x0000d800ff027b82 */ /* 0x000e240000000800 */
[----:B0-----:R-:W-:-:S05]  /*0050*/  IMAD R2, R2, UR4, R3 ;  /* 0x0000000402027c24 */ /* 0x001fca000f8e0203 */
[----:B-1----:R-:W-:Y:S02]  /*0060*/  ISETP.GE.U32.AND P0, PT, R2, UR6, PT ;  /* 0x0000000602007c0c */ /* 0x002fe4000bf06070 */
[----:B------:R-:W-:-:S04]  /*0070*/  SHF.R.S32.HI R3, RZ, 0x1f, R2 ;  /* 0x0000001fff037819 */ /* 0x000fc80000011402 */
[----:B------:R-:W-:-:S13]  /*0080*/  ISETP.GE.U32.AND.EX P0, PT, R3, UR7, PT, P0 ;  /* 0x0000000703007c0c */ /* 0x000fda000bf06100 */
[----:B------:R-:W-:Y:S05]  /*0090*/  @P0 EXIT ;  /* 0x000000000000094d */ /* 0x000fea0003800000 */
[----:B------:R-:W0:Y:S01]  /*00a0*/  LDCU.64 UR6, c[0x0][0x380] ;  /* 0x00007000ff0677ac */ /* 0x000e220008000a00 */
[----:B------:R-:W1:Y:S01]  /*00b0*/  LDCU.64 UR4, c[0x0][0x358] ;  /* 0x00006b00ff0477ac */ /* 0x000e620008000a00 */
[----:B0-----:R-:W-:-:S04]  /*00c0*/  LEA R4, P0, R2, UR6, 0x3 ;  /* 0x0000000602047c11 */ /* 0x001fc8000f8018ff */
[----:B------:R-:W-:-:S05]  /*00d0*/  LEA.HI.X R5, R2, UR7, R3, 0x3, P0 ;  /* 0x0000000702057c11 */ /* 0x000fca00080f1c03 */
[----:B-1----:R-:W-:Y:S01]  /*00e0*/  STG.E.64 desc[UR4][R4.64], R2 ;  /* 0x0000000204007986 */ /* 0x002fe2000c101b04 */
[----:B------:R-:W-:Y:S05]  /*00f0*/  EXIT ;  /* 0x000000000000794d */ /* 0x000fea0003800000 */
.L_x_10:
        /* <DEDUP_REMOVED lines=16> */
.L_x_12:


//--------------------- .nv.shared.reserved.0     --------------------------
	.section	.nv.shared.reserved.0,"aw",@nobits
	.weak		__nv_reservedSMEM_offset_0_alias
	.size		__nv_reservedSMEM_offset_0_alias, 0, 64
	.other		__nv_reservedSMEM_offset_0_alias,@"STO_CUDA_RESERVED_SHARED STV_DEFAULT"
__nv_reservedSMEM_offset_0_alias:
	.zero		0
	.zero		64


//--------------------- .nv.constant0._Z6updatePyS_y --------------------------
	.section	.nv.constant0._Z6updatePyS_y,"a",@progbits
	.sectionflags	@""
	.align	4
.nv.constant0._Z6updatePyS_y:
	.zero		920


//--------------------- .nv.constant0._Z9initTablePyy --------------------------
	.section	.nv.constant0._Z9initTablePyy,"a",@progbits
	.sectionflags	@""
	.align	4
.nv.constant0._Z9initTablePyy:
	.zero		912


//--------------------- SYMBOLS --------------------------

	.type		.nv.reservedSmem.offset0,@object
	.size		.nv.reservedSmem.offset0,0x4
